	.target	sm_90a

	.elftype	@"ET_EXEC"


//--------------------- .note.nv.tkinfo           --------------------------
	.section	.note.nv.tkinfo,"",@"SHT_NOTE"
	.sectionflags	@"SHF_NOTE_NV_TKINFO"
	.tkinfo
        /*0018*/ 	.word	0x00000002
        /*0030*/ 	.string	""
        /*0030*/ 	.string	"ptxas"
        /*0030*/ 	.string	"Cuda compilation tools, release 13.0, V13.0.88"
        /*0030*/ 	.string	"Build cuda_13.0.r13.0/compiler.36424714_0"
        /*0030*/ 	.string	"-arch sm_90a -m 64 "



//--------------------- .note.nv.cuinfo           --------------------------
	.section	.note.nv.cuinfo,"",@"SHT_NOTE"
	.sectionflags	@"SHF_NOTE_NV_CUINFO"
        /*0018*/ 	.short	0x0002
        /*001a*/ 	.short	0x005a
        /*001c*/ 	.short	0x0082
	.zero		2


//--------------------- .nv.info                  --------------------------
	.section	.nv.info,"",@"SHT_CUDA_INFO"
	.align	4


	//----- nvinfo : EIATTR_REGCOUNT
	.align		4
        /*0000*/ 	.byte	0x04, 0x2f
        /*0002*/ 	.short	(.L_15 - .L_14)
	.align		4
.L_14:
        /*0004*/ 	.word	index@(_ZN7cutlass13device_kernelINS_4gemm6kernel13GemmUniversalIN4cute5tupleIJiiiiEEENS1_10collective13CollectiveMmaINS1_34MainloopSm90TmaGmmaWarpSpecializedILi4ENS5_IJNS4_1CILi1EEESB_SB_EEENS1_35KernelTmaWarpSpecializedCooperativeEEENS5_IJNSA_ILi128EEENSA_ILi96EEENSA_ILi256EEEEEEaNS5_IJlSB_lEEEaSJ_NS4_8TiledMMAINS4_8MMA_AtomIJNS4_4SM904GMMA26MMA_64x96x32_S32S8S8_SS_TNEEEENS4_6LayoutINS5_IJNSA_ILi2EEESB_SB_EEENS5_IJSB_NSA_ILi0EEEST_EEEEENS5_IJNS4_10UnderscoreESW_SW_EEEEENS4_13SM90_TMA_LOADENS4_14ComposedLayoutINS4_7SwizzleILi3ELi4ELi3EEENS4_18smem_ptr_flag_bitsILi8EEENSQ_INS5_IJNSA_ILi8EEESF_EEENS5_IJSF_SB_EEEEEEEvNS4_8identityESZ_S19_vS1A_EENS_8epilogue10collective6detail29Sm90TmaWarpSpecializedAdapterINS1D_15DefaultEpilogueIaSJ_SJ_NS1C_6thread17LinearCombinationIaLi1EiiLNS1H_9ScaleType4KindE0ELNS_15FloatRoundStyleE2EaEENS1_15EpilogueDefaultEEEEEvvEEEEvNT_6ParamsE)
        /*0008*/ 	.word	0x000000a8


	//----- nvinfo : EIATTR_FRAME_SIZE
	.align		4
.L_15:
        /*000c*/ 	.byte	0x04, 0x11
        /*000e*/ 	.short	(.L_17 - .L_16)
	.align		4
.L_16:
        /*0010*/ 	.word	index@(_ZN7cutlass13device_kernelINS_4gemm6kernel13GemmUniversalIN4cute5tupleIJiiiiEEENS1_10collective13CollectiveMmaINS1_34MainloopSm90TmaGmmaWarpSpecializedILi4ENS5_IJNS4_1CILi1EEESB_SB_EEENS1_35KernelTmaWarpSpecializedCooperativeEEENS5_IJNSA_ILi128EEENSA_ILi96EEENSA_ILi256EEEEEEaNS5_IJlSB_lEEEaSJ_NS4_8TiledMMAINS4_8MMA_AtomIJNS4_4SM904GMMA26MMA_64x96x32_S32S8S8_SS_TNEEEENS4_6LayoutINS5_IJNSA_ILi2EEESB_SB_EEENS5_IJSB_NSA_ILi0EEEST_EEEEENS5_IJNS4_10UnderscoreESW_SW_EEEEENS4_13SM90_TMA_LOADENS4_14ComposedLayoutINS4_7SwizzleILi3ELi4ELi3EEENS4_18smem_ptr_flag_bitsILi8EEENSQ_INS5_IJNSA_ILi8EEESF_EEENS5_IJSF_SB_EEEEEEEvNS4_8identityESZ_S19_vS1A_EENS_8epilogue10collective6detail29Sm90TmaWarpSpecializedAdapterINS1D_15DefaultEpilogueIaSJ_SJ_NS1C_6thread17LinearCombinationIaLi1EiiLNS1H_9ScaleType4KindE0ELNS_15FloatRoundStyleE2EaEENS1_15EpilogueDefaultEEEEEvvEEEEvNT_6ParamsE)
        /*0014*/ 	.word	0x00000000


	//----- nvinfo : EIATTR_MIN_STACK_SIZE
	.align		4
.L_17:
        /*0018*/ 	.byte	0x04, 0x12
        /*001a*/ 	.short	(.L_19 - .L_18)
	.align		4
.L_18:
        /*001c*/ 	.word	index@(_ZN7cutlass13device_kernelINS_4gemm6kernel13GemmUniversalIN4cute5tupleIJiiiiEEENS1_10collective13CollectiveMmaINS1_34MainloopSm90TmaGmmaWarpSpecializedILi4ENS5_IJNS4_1CILi1EEESB_SB_EEENS1_35KernelTmaWarpSpecializedCooperativeEEENS5_IJNSA_ILi128EEENSA_ILi96EEENSA_ILi256EEEEEEaNS5_IJlSB_lEEEaSJ_NS4_8TiledMMAINS4_8MMA_AtomIJNS4_4SM904GMMA26MMA_64x96x32_S32S8S8_SS_TNEEEENS4_6LayoutINS5_IJNSA_ILi2EEESB_SB_EEENS5_IJSB_NSA_ILi0EEEST_EEEEENS5_IJNS4_10UnderscoreESW_SW_EEEEENS4_13SM90_TMA_LOADENS4_14ComposedLayoutINS4_7SwizzleILi3ELi4ELi3EEENS4_18smem_ptr_flag_bitsILi8EEENSQ_INS5_IJNSA_ILi8EEESF_EEENS5_IJSF_SB_EEEEEEEvNS4_8identityESZ_S19_vS1A_EENS_8epilogue10collective6detail29Sm90TmaWarpSpecializedAdapterINS1D_15DefaultEpilogueIaSJ_SJ_NS1C_6thread17LinearCombinationIaLi1EiiLNS1H_9ScaleType4KindE0ELNS_15FloatRoundStyleE2EaEENS1_15EpilogueDefaultEEEEEvvEEEEvNT_6ParamsE)
        /*0020*/ 	.word	0x00000000
.L_19:


//--------------------- .nv.compat                --------------------------
	.section	.nv.compat,"",@"SHT_CUDA_COMPAT_INFO"
	.align	4
        /*0000*/ 	.byte	0x02, 0x09, 0x01, 0x00, 0x02, 0x02, 0x04, 0x00, 0x02, 0x05, 0x05, 0x00, 0x03, 0x07, 0x01, 0x01
        /*0010*/ 	.byte	0x02, 0x03, 0x01, 0x00, 0x02, 0x06, 0x01, 0x00, 0x04, 0x0b, 0x08, 0x00, 0x00, 0x00, 0x00, 0x00
        /*0020*/ 	.byte	0x00, 0x00, 0x00, 0x00


//--------------------- .nv.info._ZN7cutlass13device_kernelINS_4gemm6kernel13GemmUniversalIN4cute5tupleIJiiiiEEENS1_10collective13CollectiveMmaINS1_34MainloopSm90TmaGmmaWarpSpecializedILi4ENS5_IJNS4_1CILi1EEESB_SB_EEENS1_35KernelTmaWarpSpecializedCooperativeEEENS5_IJNSA_ILi128EEENSA_ILi96EEENSA_ILi256EEEEEEaNS5_IJlSB_lEEEaSJ_NS4_8TiledMMAINS4_8MMA_AtomIJNS4_4SM904GMMA26MMA_64x96x32_S32S8S8_SS_TNEEEENS4_6LayoutINS5_IJNSA_ILi2EEESB_SB_EEENS5_IJSB_NSA_ILi0EEEST_EEEEENS5_IJNS4_10UnderscoreESW_SW_EEEEENS4_13SM90_TMA_LOADENS4_14ComposedLayoutINS4_7SwizzleILi3ELi4ELi3EEENS4_18smem_ptr_flag_bitsILi8EEENSQ_INS5_IJNSA_ILi8EEESF_EEENS5_IJSF_SB_EEEEEEEvNS4_8identityESZ_S19_vS1A_EENS_8epilogue10collective6detail29Sm90TmaWarpSpecializedAdapterINS1D_15DefaultEpilogueIaSJ_SJ_NS1C_6thread17LinearCombinationIaLi1EiiLNS1H_9ScaleType4KindE0ELNS_15FloatRoundStyleE2EaEENS1_15EpilogueDefaultEEEEEvvEEEEvNT_6ParamsE --------------------------
	.section	.nv.info._ZN7cutlass13device_kernelINS_4gemm6kernel13GemmUniversalIN4cute5tupleIJiiiiEEENS1_10collective13CollectiveMmaINS1_34MainloopSm90TmaGmmaWarpSpecializedILi4ENS5_IJNS4_1CILi1EEESB_SB_EEENS1_35KernelTmaWarpSpecializedCooperativeEEENS5_IJNSA_ILi128EEENSA_ILi96EEENSA_ILi256EEEEEEaNS5_IJlSB_lEEEaSJ_NS4_8TiledMMAINS4_8MMA_AtomIJNS4_4SM904GMMA26MMA_64x96x32_S32S8S8_SS_TNEEEENS4_6LayoutINS5_IJNSA_ILi2EEESB_SB_EEENS5_IJSB_NSA_ILi0EEEST_EEEEENS5_IJNS4_10UnderscoreESW_SW_EEEEENS4_13SM90_TMA_LOADENS4_14ComposedLayoutINS4_7SwizzleILi3ELi4ELi3EEENS4_18smem_ptr_flag_bitsILi8EEENSQ_INS5_IJNSA_ILi8EEESF_EEENS5_IJSF_SB_EEEEEEEvNS4_8identityESZ_S19_vS1A_EENS_8epilogue10collective6detail29Sm90TmaWarpSpecializedAdapterINS1D_15DefaultEpilogueIaSJ_SJ_NS1C_6thread17LinearCombinationIaLi1EiiLNS1H_9ScaleType4KindE0ELNS_15FloatRoundStyleE2EaEENS1_15EpilogueDefaultEEEEEvvEEEEvNT_6ParamsE,"",@"SHT_CUDA_INFO"
	.sectionflags	@""
	.align	4


	//----- nvinfo : EIATTR_CUDA_API_VERSION
	.align		4
        /*0000*/ 	.byte	0x04, 0x37
        /*0002*/ 	.short	(.L_21 - .L_20)
.L_20:
        /*0004*/ 	.word	0x00000082


	//----- nvinfo : EIATTR_KPARAM_INFO
	.align		4
.L_21:
        /*0008*/ 	.byte	0x04, 0x17
        /*000a*/ 	.short	(.L_23 - .L_22)
.L_22:
        /*000c*/ 	.word	0x00000000
        /*0010*/ 	.short	0x0000
        /*0012*/ 	.short	0x0070
        /*0014*/ 	.byte	0x00, 0xf0, 0x01, 0x10


	//----- nvinfo : EIATTR_SPARSE_MMA_MASK
	.align		4
.L_23:
        /*0018*/ 	.byte	0x03, 0x50
        /*001a*/ 	.short	0x0000


	//----- nvinfo : EIATTR_MAXREG_COUNT
	.align		4
        /*001c*/ 	.byte	0x03, 0x1b
        /*001e*/ 	.short	0x00a8


	//----- nvinfo : EIATTR_NUM_BARRIERS
	.align		4
        /*0020*/ 	.byte	0x02, 0x4c
        /*0022*/ 	.byte	0x01
	.zero		1


	//----- nvinfo : EIATTR_EXTERNS
	.align		4
        /*0024*/ 	.byte	0x04, 0x0f
        /*0026*/ 	.short	(.L_25 - .L_24)


	//   ....[0]....
	.align		4
.L_24:
        /*0028*/ 	.word	index@(__assertfail)


	//----- nvinfo : EIATTR_MERCURY_ISA_VERSION
	.align		4
.L_25:
        /*002c*/ 	.byte	0x03, 0x5f
        /*002e*/ 	.short	0x0101


	//----- nvinfo : EIATTR_INT_WARP_WIDE_INSTR_OFFSETS
	.align		4
        /*0030*/ 	.byte	0x04, 0x31
        /*0032*/ 	.short	(.L_27 - .L_26)


	//   ....[0]....
.L_26:
        /*0034*/ 	.word	0x000003b0


	//   ....[1]....
        /*0038*/ 	.word	0x000003c0


	//   ....[2]....
        /*003c*/ 	.word	0x000004e0


	//----- nvinfo : EIATTR_COOP_GROUP_MASK_REGIDS
	.align		4
.L_27:
        /*0040*/ 	.byte	0x04, 0x29
        /*0042*/ 	.short	(.L_29 - .L_28)


	//   ....[0]....
.L_28:
        /*0044*/ 	.word	0xffffffff


	//   ....[1]....
        /*0048*/ 	.word	0xffffffff


	//   ....[2]....
        /*004c*/ 	.word	0xffffffff


	//   ....[3]....
        /*0050*/ 	.word	0xffffffff


	//   ....[4]....
        /*0054*/ 	.word	0xffffffff


	//----- nvinfo : EIATTR_COOP_GROUP_INSTR_OFFSETS
	.align		4
.L_29:
        /*0058*/ 	.byte	0x04, 0x28
        /*005a*/ 	.short	(.L_31 - .L_30)


	//   ....[0]....
.L_30:
        /*005c*/ 	.word	0x00000060


	//   ....[1]....
        /*0060*/ 	.word	0x00000070


	//   ....[2]....
        /*0064*/ 	.word	0x00000130


	//   ....[3]....
        /*0068*/ 	.word	0x000002c0


	//   ....[4]....
        /*006c*/ 	.word	0x00001180


	//----- nvinfo : EIATTR_REG_RECONFIG
	.align		4
.L_31:
        /*0070*/ 	.byte	0x01, 0x54
	.zero		2


	//----- nvinfo : EIATTR_SYSCALL_OFFSETS
	.align		4
        /*0074*/ 	.byte	0x04, 0x46
        /*0076*/ 	.short	(.L_33 - .L_32)


	//   ....[0]....
.L_32:
        /*0078*/ 	.word	0x00001370


	//----- nvinfo : EIATTR_MBARRIER_INSTR_OFFSETS
	.align		4
.L_33:
        /*007c*/ 	.byte	0x04, 0x39
        /*007e*/ 	.short	(.L_35 - .L_34)


	//   ....[0]....
.L_34:
        /*0080*/ 	.word	0x00000230
        /*0084*/ 	.word	0x000000ff
        /*0088*/ 	.word	0x00000000
        /*008c*/ 	.short	0x0100
        /*008e*/ 	.byte	0x08
	.zero		1


	//   ....[1]....
        /*0090*/ 	.word	0x00000240
        /*0094*/ 	.word	0x000000ff
        /*0098*/ 	.word	0x00000020
        /*009c*/ 	.short	0x0100
        /*009e*/ 	.byte	0x08
	.zero		1


	//   ....[2]....
        /*00a0*/ 	.word	0x00000250
        /*00a4*/ 	.word	0x000000ff
        /*00a8*/ 	.word	0x00000008
        /*00ac*/ 	.short	0x0100
        /*00ae*/ 	.byte	0x08
	.zero		1


	//   ....[3]....
        /*00b0*/ 	.word	0x00000260
        /*00b4*/ 	.word	0x000000ff
        /*00b8*/ 	.word	0x00000028
        /*00bc*/ 	.short	0x0100
        /*00be*/ 	.byte	0x08
	.zero		1


	//   ....[4]....
        /*00c0*/ 	.word	0x00000270
        /*00c4*/ 	.word	0x000000ff
        /*00c8*/ 	.word	0x00000010
        /*00cc*/ 	.short	0x0100
        /*00ce*/ 	.byte	0x08
	.zero		1


	//   ....[5]....
        /*00d0*/ 	.word	0x00000280
        /*00d4*/ 	.word	0x000000ff
        /*00d8*/ 	.word	0x00000030
        /*00dc*/ 	.short	0x0100
        /*00de*/ 	.byte	0x08
	.zero		1


	//   ....[6]....
        /*00e0*/ 	.word	0x00000290
        /*00e4*/ 	.word	0x000000ff
        /*00e8*/ 	.word	0x00000018
        /*00ec*/ 	.short	0x0100
        /*00ee*/ 	.byte	0x08
	.zero		1


	//   ....[7]....
        /*00f0*/ 	.word	0x000002a0
        /*00f4*/ 	.word	0x000000ff
        /*00f8*/ 	.word	0x00000038
        /*00fc*/ 	.short	0x0100
        /*00fe*/ 	.byte	0x08
	.zero		1


	//   ....[8]....
        /*0100*/ 	.word	0x00000560
        /*0104*/ 	.word	0x000000ff
        /*0108*/ 	.word	0x00000050
        /*010c*/ 	.short	0x0100
        /*010e*/ 	.byte	0x08
	.zero		1


	//   ....[9]....
        /*0110*/ 	.word	0x000005c0
        /*0114*/ 	.word	0x000000ff
        /*0118*/ 	.word	0x00000058
        /*011c*/ 	.short	0x0100
        /*011e*/ 	.byte	0x08
	.zero		1


	//   ....[10]....
        /*0120*/ 	.word	0x00001440
        /*0124*/ 	.word	0x00000003
        /*0128*/ 	.word	0x00000000
        /*012c*/ 	.short	0x010a
        /*012e*/ 	.byte	0x3f
	.zero		1


	//   ....[11]....
        /*0130*/ 	.word	0x000014a0
        /*0134*/ 	.word	0x00000003
        /*0138*/ 	.word	0x00000000
        /*013c*/ 	.short	0x010a
        /*013e*/ 	.byte	0x3f
	.zero		1


	//   ....[12]....
        /*0140*/ 	.word	0x000019e0
        /*0144*/ 	.word	0x00000005
        /*0148*/ 	.word	0x00000000
        /*014c*/ 	.short	0x010a
        /*014e*/ 	.byte	0x3f
	.zero		1


	//   ....[13]....
        /*0150*/ 	.word	0x00001a20
        /*0154*/ 	.word	0x00000005
        /*0158*/ 	.word	0x00000000
        /*015c*/ 	.short	0x010a
        /*015e*/ 	.byte	0x3f
	.zero		1


	//   ....[14]....
        /*0160*/ 	.word	0x00001e40
        /*0164*/ 	.word	0x00000004
        /*0168*/ 	.word	0x00000000
        /*016c*/ 	.short	0x0101
        /*016e*/ 	.byte	0x3f
	.zero		1


	//   ....[15]....
        /*0170*/ 	.word	0x00001fe0
        /*0174*/ 	.word	0x00000000
        /*0178*/ 	.word	0x00000000
        /*017c*/ 	.short	0x0101
        /*017e*/ 	.byte	0x3f
	.zero		1


	//   ....[16]....
        /*0180*/ 	.word	0x00005770
        /*0184*/ 	.word	0x0000000e
        /*0188*/ 	.word	0x00000020
        /*018c*/ 	.short	0x010a
        /*018e*/ 	.byte	0x3f
	.zero		1


	//   ....[17]....
        /*0190*/ 	.word	0x00005bf0
        /*0194*/ 	.word	0x00000005
        /*0198*/ 	.word	0x00000058
        /*019c*/ 	.short	0x0101
        /*019e*/ 	.byte	0x3f
	.zero		1


	//   ....[18]....
        /*01a0*/ 	.word	0x00006300
        /*01a4*/ 	.word	0x00000007
        /*01a8*/ 	.word	0x00000000
        /*01ac*/ 	.short	0x010a
        /*01ae*/ 	.byte	0x3f
	.zero		1


	//   ....[19]....
        /*01b0*/ 	.word	0x00006380
        /*01b4*/ 	.word	0x00000008
        /*01b8*/ 	.word	0x00000000
        /*01bc*/ 	.short	0x010a
        /*01be*/ 	.byte	0x3f
	.zero		1


	//   ....[20]....
        /*01c0*/ 	.word	0x00006410
        /*01c4*/ 	.word	0x0000000b
        /*01c8*/ 	.word	0x00000000
        /*01cc*/ 	.short	0x010a
        /*01ce*/ 	.byte	0x3f
	.zero		1


	//   ....[21]....
        /*01d0*/ 	.word	0x000064a0
        /*01d4*/ 	.word	0x00000003
        /*01d8*/ 	.word	0x00000000
        /*01dc*/ 	.short	0x010a
        /*01de*/ 	.byte	0x3f
	.zero		1


	//   ....[22]....
        /*01e0*/ 	.word	0x00006500
        /*01e4*/ 	.word	0x00000003
        /*01e8*/ 	.word	0x00000000
        /*01ec*/ 	.short	0x010a
        /*01ee*/ 	.byte	0x3f
	.zero		1


	//   ....[23]....
        /*01f0*/ 	.word	0x00006550
        /*01f4*/ 	.word	0x00000005
        /*01f8*/ 	.word	0x00000000
        /*01fc*/ 	.short	0x010a
        /*01fe*/ 	.byte	0x3f
	.zero		1


	//   ....[24]....
        /*0200*/ 	.word	0x00006620
        /*0204*/ 	.word	0x0000000e
        /*0208*/ 	.word	0x00000020
        /*020c*/ 	.short	0x010a
        /*020e*/ 	.byte	0x3f
	.zero		1


	//   ....[25]....
        /*0210*/ 	.word	0x000066f0
        /*0214*/ 	.word	0x00000007
        /*0218*/ 	.word	0x00000000
        /*021c*/ 	.short	0x010a
        /*021e*/ 	.byte	0x3f
	.zero		1


	//   ....[26]....
        /*0220*/ 	.word	0x00006740
        /*0224*/ 	.word	0x00000008
        /*0228*/ 	.word	0x00000000
        /*022c*/ 	.short	0x010a
        /*022e*/ 	.byte	0x3f
	.zero		1


	//   ....[27]....
        /*0230*/ 	.word	0x00006790
        /*0234*/ 	.word	0x0000000b
        /*0238*/ 	.word	0x00000000
        /*023c*/ 	.short	0x010a
        /*023e*/ 	.byte	0x3f
	.zero		1


	//----- nvinfo : EIATTR_NUM_MBARRIERS
	.align		4
.L_35:
        /*0240*/ 	.byte	0x03, 0x38
        /*0242*/ 	.short	0x000a


	//----- nvinfo : EIATTR_EXIT_INSTR_OFFSETS
	.align		4
        /*0244*/ 	.byte	0x04, 0x1c
        /*0246*/ 	.short	(.L_37 - .L_36)


	//   ....[0]....
.L_36:
        /*0248*/ 	.word	0x00000660


	//   ....[1]....
        /*024c*/ 	.word	0x00000f20


	//   ....[2]....
        /*0250*/ 	.word	0x00004e50


	//   ....[3]....
        /*0254*/ 	.word	0x00005480


	//   ....[4]....
        /*0258*/ 	.word	0x000064f0


	//----- nvinfo : EIATTR_MAX_THREADS
	.align		4
.L_37:
        /*025c*/ 	.byte	0x04, 0x05
        /*025e*/ 	.short	(.L_39 - .L_38)
.L_38:
        /*0260*/ 	.word	0x00000180
        /*0264*/ 	.word	0x00000001
        /*0268*/ 	.word	0x00000001


	//----- nvinfo : EIATTR_CRS_STACK_SIZE
	.align		4
.L_39:
        /*026c*/ 	.byte	0x04, 0x1e
        /*026e*/ 	.short	(.L_41 - .L_40)
.L_40:
        /*0270*/ 	.word	0x00000000


	//----- nvinfo : EIATTR_CBANK_PARAM_SIZE
	.align		4
.L_41:
        /*0274*/ 	.byte	0x03, 0x19
        /*0276*/ 	.short	0x0470


	//----- nvinfo : EIATTR_PARAM_CBANK
	.align		4
        /*0278*/ 	.byte	0x04, 0x0a
        /*027a*/ 	.short	(.L_43 - .L_42)
	.align		4
.L_42:
        /*027c*/ 	.word	index@(.nv.constant0._ZN7cutlass13device_kernelINS_4gemm6kernel13GemmUniversalIN4cute5tupleIJiiiiEEENS1_10collective13CollectiveMmaINS1_34MainloopSm90TmaGmmaWarpSpecializedILi4ENS5_IJNS4_1CILi1EEESB_SB_EEENS1_35KernelTmaWarpSpecializedCooperativeEEENS5_IJNSA_ILi128EEENSA_ILi96EEENSA_ILi256EEEEEEaNS5_IJlSB_lEEEaSJ_NS4_8TiledMMAINS4_8MMA_AtomIJNS4_4SM904GMMA26MMA_64x96x32_S32S8S8_SS_TNEEEENS4_6LayoutINS5_IJNSA_ILi2EEESB_SB_EEENS5_IJSB_NSA_ILi0EEEST_EEEEENS5_IJNS4_10UnderscoreESW_SW_EEEEENS4_13SM90_TMA_LOADENS4_14ComposedLayoutINS4_7SwizzleILi3ELi4ELi3EEENS4_18smem_ptr_flag_bitsILi8EEENSQ_INS5_IJNSA_ILi8EEESF_EEENS5_IJSF_SB_EEEEEEEvNS4_8identityESZ_S19_vS1A_EENS_8epilogue10collective6detail29Sm90TmaWarpSpecializedAdapterINS1D_15DefaultEpilogueIaSJ_SJ_NS1C_6thread17LinearCombinationIaLi1EiiLNS1H_9ScaleType4KindE0ELNS_15FloatRoundStyleE2EaEENS1_15EpilogueDefaultEEEEEvvEEEEvNT_6ParamsE)
        /*0280*/ 	.short	0x0210
        /*0282*/ 	.short	0x0470


	//----- nvinfo : EIATTR_SW_WAR
	.align		4
.L_43:
        /*0284*/ 	.byte	0x04, 0x36
        /*0286*/ 	.short	(.L_45 - .L_44)
.L_44:
        /*0288*/ 	.word	0x00000008
.L_45:


//--------------------- .nv.callgraph             --------------------------
	.section	.nv.callgraph,"",@"SHT_CUDA_CALLGRAPH"
	.align	4
	.sectionentsize	8
	.align		4
        /*0000*/ 	.word	0x00000000
	.align		4
        /*0004*/ 	.word	0xffffffff
	.align		4
        /*0008*/ 	.word	index@(_ZN7cutlass13device_kernelINS_4gemm6kernel13GemmUniversalIN4cute5tupleIJiiiiEEENS1_10collective13CollectiveMmaINS1_34MainloopSm90TmaGmmaWarpSpecializedILi4ENS5_IJNS4_1CILi1EEESB_SB_EEENS1_35KernelTmaWarpSpecializedCooperativeEEENS5_IJNSA_ILi128EEENSA_ILi96EEENSA_ILi256EEEEEEaNS5_IJlSB_lEEEaSJ_NS4_8TiledMMAINS4_8MMA_AtomIJNS4_4SM904GMMA26MMA_64x96x32_S32S8S8_SS_TNEEEENS4_6LayoutINS5_IJNSA_ILi2EEESB_SB_EEENS5_IJSB_NSA_ILi0EEEST_EEEEENS5_IJNS4_10UnderscoreESW_SW_EEEEENS4_13SM90_TMA_LOADENS4_14ComposedLayoutINS4_7SwizzleILi3ELi4ELi3EEENS4_18smem_ptr_flag_bitsILi8EEENSQ_INS5_IJNSA_ILi8EEESF_EEENS5_IJSF_SB_EEEEEEEvNS4_8identityESZ_S19_vS1A_EENS_8epilogue10collective6detail29Sm90TmaWarpSpecializedAdapterINS1D_15DefaultEpilogueIaSJ_SJ_NS1C_6thread17LinearCombinationIaLi1EiiLNS1H_9ScaleType4KindE0ELNS_15FloatRoundStyleE2EaEENS1_15EpilogueDefaultEEEEEvvEEEEvNT_6ParamsE)
	.align		4
        /*000c*/ 	.word	index@(__assertfail)
	.align		4
        /*0010*/ 	.word	0x00000000
	.align		4
        /*0014*/ 	.word	0xfffffffe
	.align		4
        /*0018*/ 	.word	0x00000000
	.align		4
        /*001c*/ 	.word	0xfffffffd
	.align		4
        /*0020*/ 	.word	0x00000000
	.align		4
        /*0024*/ 	.word	0xfffffffc


//--------------------- .nv.constant4             --------------------------
	.section	.nv.constant4,"a",@progbits
	.align	8
	.align		8
.nv.constant4:
        /*0000*/ 	.dword	__assertfail
	.align		8
        /*0008*/ 	.dword	__unnamed_1
	.align		8
        /*0010*/ 	.dword	_ZN39_INTERNAL_e8514ff1_4_k_cu_21b4c890_44304cuda3std3__45__cpo5beginE
	.align		8
        /*0018*/ 	.dword	_ZN39_INTERNAL_e8514ff1_4_k_cu_21b4c890_44304cuda3std3__45__cpo3endE
	.align		8
        /*0020*/ 	.dword	_ZN39_INTERNAL_e8514ff1_4_k_cu_21b4c890_44304cuda3std3__45__cpo6cbeginE
	.align		8
        /*0028*/ 	.dword	_ZN39_INTERNAL_e8514ff1_4_k_cu_21b4c890_44304cuda3std3__45__cpo4cendE
	.align		8
        /*0030*/ 	.dword	_ZN39_INTERNAL_e8514ff1_4_k_cu_21b4c890_44304cuda3std3__441_GLOBAL__N__e8514ff1_4_k_cu_21b4c890_44306ignoreE
	.align		8
        /*0038*/ 	.dword	_ZN39_INTERNAL_e8514ff1_4_k_cu_21b4c890_44304cuda3std3__419piecewise_constructE
	.align		8
        /*0040*/ 	.dword	_ZN39_INTERNAL_e8514ff1_4_k_cu_21b4c890_44304cuda3std3__48in_placeE
	.align		8
        /*0048*/ 	.dword	_ZN39_INTERNAL_e8514ff1_4_k_cu_21b4c890_44304cuda3std6ranges3__45__cpo4swapE
	.align		8
        /*0050*/ 	.dword	_ZN39_INTERNAL_e8514ff1_4_k_cu_21b4c890_44304cuda3std6ranges3__45__cpo9iter_moveE
	.align		8
        /*0058*/ 	.dword	_ZN39_INTERNAL_e8514ff1_4_k_cu_21b4c890_44304cute7productE
	.align		8
        /*0060*/ 	.dword	_ZN39_INTERNAL_e8514ff1_4_k_cu_21b4c890_44304cute1_E
	.align		8
        /*0068*/ 	.dword	$str$22
	.align		8
        /*0070*/ 	.dword	$str$23


//--------------------- .text._ZN7cutlass13device_kernelINS_4gemm6kernel13GemmUniversalIN4cute5tupleIJiiiiEEENS1_10collective13CollectiveMmaINS1_34MainloopSm90TmaGmmaWarpSpecializedILi4ENS5_IJNS4_1CILi1EEESB_SB_EEENS1_35KernelTmaWarpSpecializedCooperativeEEENS5_IJNSA_ILi128EEENSA_ILi96EEENSA_ILi256EEEEEEaNS5_IJlSB_lEEEaSJ_NS4_8TiledMMAINS4_8MMA_AtomIJNS4_4SM904GMMA26MMA_64x96x32_S32S8S8_SS_TNEEEENS4_6LayoutINS5_IJNSA_ILi2EEESB_SB_EEENS5_IJSB_NSA_ILi0EEEST_EEEEENS5_IJNS4_10UnderscoreESW_SW_EEEEENS4_13SM90_TMA_LOADENS4_14ComposedLayoutINS4_7SwizzleILi3ELi4ELi3EEENS4_18smem_ptr_flag_bitsILi8EEENSQ_INS5_IJNSA_ILi8EEESF_EEENS5_IJSF_SB_EEEEEEEvNS4_8identityESZ_S19_vS1A_EENS_8epilogue10collective6detail29Sm90TmaWarpSpecializedAdapterINS1D_15DefaultEpilogueIaSJ_SJ_NS1C_6thread17LinearCombinationIaLi1EiiLNS1H_9ScaleType4KindE0ELNS_15FloatRoundStyleE2EaEENS1_15EpilogueDefaultEEEEEvvEEEEvNT_6ParamsE --------------------------
	.section	.text._ZN7cutlass13device_kernelINS_4gemm6kernel13GemmUniversalIN4cute5tupleIJiiiiEEENS1_10collective13CollectiveMmaINS1_34MainloopSm90TmaGmmaWarpSpecializedILi4ENS5_IJNS4_1CILi1EEESB_SB_EEENS1_35KernelTmaWarpSpecializedCooperativeEEENS5_IJNSA_ILi128EEENSA_ILi96EEENSA_ILi256EEEEEEaNS5_IJlSB_lEEEaSJ_NS4_8TiledMMAINS4_8MMA_AtomIJNS4_4SM904GMMA26MMA_64x96x32_S32S8S8_SS_TNEEEENS4_6LayoutINS5_IJNSA_ILi2EEESB_SB_EEENS5_IJSB_NSA_ILi0EEEST_EEEEENS5_IJNS4_10UnderscoreESW_SW_EEEEENS4_13SM90_TMA_LOADENS4_14ComposedLayoutINS4_7SwizzleILi3ELi4ELi3EEENS4_18smem_ptr_flag_bitsILi8EEENSQ_INS5_IJNSA_ILi8EEESF_EEENS5_IJSF_SB_EEEEEEEvNS4_8identityESZ_S19_vS1A_EENS_8epilogue10collective6detail29Sm90TmaWarpSpecializedAdapterINS1D_15DefaultEpilogueIaSJ_SJ_NS1C_6thread17LinearCombinationIaLi1EiiLNS1H_9ScaleType4KindE0ELNS_15FloatRoundStyleE2EaEENS1_15EpilogueDefaultEEEEEvvEEEEvNT_6ParamsE,"ax",@progbits
	.align	128
.text._ZN7cutlass13device_kernelINS_4gemm6kernel13GemmUniversalIN4cute5tupleIJiiiiEEENS1_10collective13CollectiveMmaINS1_34MainloopSm90TmaGmmaWarpSpecializedILi4ENS5_IJNS4_1CILi1EEESB_SB_EEENS1_35KernelTmaWarpSpecializedCooperativeEEENS5_IJNSA_ILi128EEENSA_ILi96EEENSA_ILi256EEEEEEaNS5_IJlSB_lEEEaSJ_NS4_8TiledMMAINS4_8MMA_AtomIJNS4_4SM904GMMA26MMA_64x96x32_S32S8S8_SS_TNEEEENS4_6LayoutINS5_IJNSA_ILi2EEESB_SB_EEENS5_IJSB_NSA_ILi0EEEST_EEEEENS5_IJNS4_10UnderscoreESW_SW_EEEEENS4_13SM90_TMA_LOADENS4_14ComposedLayoutINS4_7SwizzleILi3ELi4ELi3EEENS4_18smem_ptr_flag_bitsILi8EEENSQ_INS5_IJNSA_ILi8EEESF_EEENS5_IJSF_SB_EEEEEEEvNS4_8identityESZ_S19_vS1A_EENS_8epilogue10collective6detail29Sm90TmaWarpSpecializedAdapterINS1D_15DefaultEpilogueIaSJ_SJ_NS1C_6thread17LinearCombinationIaLi1EiiLNS1H_9ScaleType4KindE0ELNS_15FloatRoundStyleE2EaEENS1_15EpilogueDefaultEEEEEvvEEEEvNT_6ParamsE:
        .type           _ZN7cutlass13device_kernelINS_4gemm6kernel13GemmUniversalIN4cute5tupleIJiiiiEEENS1_10collective13CollectiveMmaINS1_34MainloopSm90TmaGmmaWarpSpecializedILi4ENS5_IJNS4_1CILi1EEESB_SB_EEENS1_35KernelTmaWarpSpecializedCooperativeEEENS5_IJNSA_ILi128EEENSA_ILi96EEENSA_ILi256EEEEEEaNS5_IJlSB_lEEEaSJ_NS4_8TiledMMAINS4_8MMA_AtomIJNS4_4SM904GMMA26MMA_64x96x32_S32S8S8_SS_TNEEEENS4_6LayoutINS5_IJNSA_ILi2EEESB_SB_EEENS5_IJSB_NSA_ILi0EEEST_EEEEENS5_IJNS4_10UnderscoreESW_SW_EEEEENS4_13SM90_TMA_LOADENS4_14ComposedLayoutINS4_7SwizzleILi3ELi4ELi3EEENS4_18smem_ptr_flag_bitsILi8EEENSQ_INS5_IJNSA_ILi8EEESF_EEENS5_IJSF_SB_EEEEEEEvNS4_8identityESZ_S19_vS1A_EENS_8epilogue10collective6detail29Sm90TmaWarpSpecializedAdapterINS1D_15DefaultEpilogueIaSJ_SJ_NS1C_6thread17LinearCombinationIaLi1EiiLNS1H_9ScaleType4KindE0ELNS_15FloatRoundStyleE2EaEENS1_15EpilogueDefaultEEEEEvvEEEEvNT_6ParamsE,@function
        .size           _ZN7cutlass13device_kernelINS_4gemm6kernel13GemmUniversalIN4cute5tupleIJiiiiEEENS1_10collective13CollectiveMmaINS1_34MainloopSm90TmaGmmaWarpSpecializedILi4ENS5_IJNS4_1CILi1EEESB_SB_EEENS1_35KernelTmaWarpSpecializedCooperativeEEENS5_IJNSA_ILi128EEENSA_ILi96EEENSA_ILi256EEEEEEaNS5_IJlSB_lEEEaSJ_NS4_8TiledMMAINS4_8MMA_AtomIJNS4_4SM904GMMA26MMA_64x96x32_S32S8S8_SS_TNEEEENS4_6LayoutINS5_IJNSA_ILi2EEESB_SB_EEENS5_IJSB_NSA_ILi0EEEST_EEEEENS5_IJNS4_10UnderscoreESW_SW_EEEEENS4_13SM90_TMA_LOADENS4_14ComposedLayoutINS4_7SwizzleILi3ELi4ELi3EEENS4_18smem_ptr_flag_bitsILi8EEENSQ_INS5_IJNSA_ILi8EEESF_EEENS5_IJSF_SB_EEEEEEEvNS4_8identityESZ_S19_vS1A_EENS_8epilogue10collective6detail29Sm90TmaWarpSpecializedAdapterINS1D_15DefaultEpilogueIaSJ_SJ_NS1C_6thread17LinearCombinationIaLi1EiiLNS1H_9ScaleType4KindE0ELNS_15FloatRoundStyleE2EaEENS1_15EpilogueDefaultEEEEEvvEEEEvNT_6ParamsE,(.L_x_166 - _ZN7cutlass13device_kernelINS_4gemm6kernel13GemmUniversalIN4cute5tupleIJiiiiEEENS1_10collective13CollectiveMmaINS1_34MainloopSm90TmaGmmaWarpSpecializedILi4ENS5_IJNS4_1CILi1EEESB_SB_EEENS1_35KernelTmaWarpSpecializedCooperativeEEENS5_IJNSA_ILi128EEENSA_ILi96EEENSA_ILi256EEEEEEaNS5_IJlSB_lEEEaSJ_NS4_8TiledMMAINS4_8MMA_AtomIJNS4_4SM904GMMA26MMA_64x96x32_S32S8S8_SS_TNEEEENS4_6LayoutINS5_IJNSA_ILi2EEESB_SB_EEENS5_IJSB_NSA_ILi0EEEST_EEEEENS5_IJNS4_10UnderscoreESW_SW_EEEEENS4_13SM90_TMA_LOADENS4_14ComposedLayoutINS4_7SwizzleILi3ELi4ELi3EEENS4_18smem_ptr_flag_bitsILi8EEENSQ_INS5_IJNSA_ILi8EEESF_EEENS5_IJSF_SB_EEEEEEEvNS4_8identityESZ_S19_vS1A_EENS_8epilogue10collective6detail29Sm90TmaWarpSpecializedAdapterINS1D_15DefaultEpilogueIaSJ_SJ_NS1C_6thread17LinearCombinationIaLi1EiiLNS1H_9ScaleType4KindE0ELNS_15FloatRoundStyleE2EaEENS1_15EpilogueDefaultEEEEEvvEEEEvNT_6ParamsE)
        .other          _ZN7cutlass13device_kernelINS_4gemm6kernel13GemmUniversalIN4cute5tupleIJiiiiEEENS1_10collective13CollectiveMmaINS1_34MainloopSm90TmaGmmaWarpSpecializedILi4ENS5_IJNS4_1CILi1EEESB_SB_EEENS1_35KernelTmaWarpSpecializedCooperativeEEENS5_IJNSA_ILi128EEENSA_ILi96EEENSA_ILi256EEEEEEaNS5_IJlSB_lEEEaSJ_NS4_8TiledMMAINS4_8MMA_AtomIJNS4_4SM904GMMA26MMA_64x96x32_S32S8S8_SS_TNEEEENS4_6LayoutINS5_IJNSA_ILi2EEESB_SB_EEENS5_IJSB_NSA_ILi0EEEST_EEEEENS5_IJNS4_10UnderscoreESW_SW_EEEEENS4_13SM90_TMA_LOADENS4_14ComposedLayoutINS4_7SwizzleILi3ELi4ELi3EEENS4_18smem_ptr_flag_bitsILi8EEENSQ_INS5_IJNSA_ILi8EEESF_EEENS5_IJSF_SB_EEEEEEEvNS4_8identityESZ_S19_vS1A_EENS_8epilogue10collective6detail29Sm90TmaWarpSpecializedAdapterINS1D_15DefaultEpilogueIaSJ_SJ_NS1C_6thread17LinearCombinationIaLi1EiiLNS1H_9ScaleType4KindE0ELNS_15FloatRoundStyleE2EaEENS1_15EpilogueDefaultEEEEEvvEEEEvNT_6ParamsE,@"STO_CUDA_ENTRY STV_DEFAULT"
_ZN7cutlass13device_kernelINS_4gemm6kernel13GemmUniversalIN4cute5tupleIJiiiiEEENS1_10collective13CollectiveMmaINS1_34MainloopSm90TmaGmmaWarpSpecializedILi4ENS5_IJNS4_1CILi1EEESB_SB_EEENS1_35KernelTmaWarpSpecializedCooperativeEEENS5_IJNSA_ILi128EEENSA_ILi96EEENSA_ILi256EEEEEEaNS5_IJlSB_lEEEaSJ_NS4_8TiledMMAINS4_8MMA_AtomIJNS4_4SM904GMMA26MMA_64x96x32_S32S8S8_SS_TNEEEENS4_6LayoutINS5_IJNSA_ILi2EEESB_SB_EEENS5_IJSB_NSA_ILi0EEEST_EEEEENS5_IJNS4_10UnderscoreESW_SW_EEEEENS4_13SM90_TMA_LOADENS4_14ComposedLayoutINS4_7SwizzleILi3ELi4ELi3EEENS4_18smem_ptr_flag_bitsILi8EEENSQ_INS5_IJNSA_ILi8EEESF_EEENS5_IJSF_SB_EEEEEEEvNS4_8identityESZ_S19_vS1A_EENS_8epilogue10collective6detail29Sm90TmaWarpSpecializedAdapterINS1D_15DefaultEpilogueIaSJ_SJ_NS1C_6thread17LinearCombinationIaLi1EiiLNS1H_9ScaleType4KindE0ELNS_15FloatRoundStyleE2EaEENS1_15EpilogueDefaultEEEEEvvEEEEvNT_6ParamsE:
[----:B------:R-:W0:Y:S01]  /*0000*/  LDC R1, c[0x0][0x28] ;  /* 0x00000a00ff017b82 */ /* 0x000e220000000800 */
[----:B------:R-:W1:Y:S01]  /*0010*/  S2R R4, SR_TID.X ;  /* 0x0000000000047919 */ /* 0x000e620000002100 */
[----:B------:R-:W-:Y:S01]  /*0020*/  ELECT P0, URZ, PT ;  /* 0x00000000003f782f */ /* 0x000fe20003800000 */
[----:B------:R-:W-:Y:S01]  /*0030*/  BSSY B0, `(.L_x_0) ;  /* 0x000000f000007945 */ /* 0x000fe20003800000 */
[--C-:B-1----:R-:W-:Y:S02]  /*0040*/  SHF.R.U32.HI R0, RZ, 0x5, R4.reuse ;  /* 0x00000005ff007819 */ /* 0x102fe40000011604 */
[----:B------:R-:W-:-:S03]  /*0050*/  SHF.R.U32.HI R14, RZ, 0x7, R4 ;  /* 0x00000007ff0e7819 */ /* 0x000fc60000011604 */
[----:B------:R-:W1:Y:S04]  /*0060*/  SHFL.IDX PT, R5, R0, RZ, 0x1f ;  /* 0x00001fff00057589 */ /* 0x000e6800000e0000 */
[----:B------:R2:W3:Y:S01]  /*0070*/  SHFL.IDX PT, R10, R14, RZ, 0x1f ;  /* 0x00001fff0e0a7589 */ /* 0x0004e200000e0000 */
[----:B-1----:R-:W-:-:S13]  /*0080*/  ISETP.NE.OR P0, PT, R5, RZ, !P0 ;  /* 0x000000ff0500720c */ /* 0x002fda0004705670 */
[----:B0-23--:R-:W-:Y:S05]  /*0090*/  @P0 BRA `(.L_x_1) ;  /* 0x0000000000200947 */ /* 0x00dfea0003800000 */
[----:B------:R-:W-:Y:S02]  /*00a0*/  ULDC.64 UR4, c[0x0][0x198] ;  /* 0x0000660000047ab9 */ /* 0x000fe40000000a00 */
[----:B------:R-:W-:Y:S02]  /*00b0*/  UIADD3 UR6, UP0, UR4, 0xf0, URZ ;  /* 0x000000f004067890 */ /* 0x000fe4000ff1e03f */
[----:B------:R-:W-:Y:S02]  /*00c0*/  UIADD3 UR4, UP1, UR4, 0x1f0, URZ ;  /* 0x000001f004047890 */ /* 0x000fe4000ff3e03f */
[----:B------:R-:W-:Y:S02]  /*00d0*/  UIADD3.X UR7, URZ, UR5, URZ, UP0, !UPT ;  /* 0x000000053f077290 */ /* 0x000fe400087fe43f */
[----:B------:R-:W-:-:S07]  /*00e0*/  UIADD3.X UR5, URZ, UR5, URZ, UP1, !UPT ;  /* 0x000000053f057290 */ /* 0x000fce0008ffe43f */
[----:B------:R0:W-:Y:S02]  /*00f0*/  UTMACCTL.PF [UR6] ;  /* 0x00000000060079b9 */ /* 0x0001e40008040000 */
[----:B------:R0:W-:Y:S02]  /*0100*/  UTMACCTL.PF [UR4] ;  /* 0x00000000040079b9 */ /* 0x0001e40008040000 */
[----:B0-----:R-:W-:Y:S01]  /*0110*/  NOP ;  /* 0x0000000000007918 */ /* 0x001fe20000000000 */
.L_x_1:
[----:B------:R-:W-:Y:S05]  /*0120*/  BSYNC B0 ;  /* 0x0000000000007941 */ /* 0x000fea0003800000 */
.L_x_0:
[----:B------:R-:W0:Y:S02]  /*0130*/  SHFL.IDX PT, R2, R0, RZ, 0x1f ;  /* 0x00001fff00027589 */ /* 0x000e2400000e0000 */
[----:B0-----:R-:W-:-:S13]  /*0140*/  ISETP.NE.AND P0, PT, R2, RZ, PT ;  /* 0x000000ff0200720c */ /* 0x001fda0003f05270 */
[----:B------:R-:W-:Y:S05]  /*0150*/  @P0 BRA `(.L_x_2) ;  /* 0x0000000000580947 */ /* 0x000fea0003800000 */
[----:B------:R-:W0:Y:S01]  /*0160*/  S2UR UR8, SR_CgaCtaId ;  /* 0x00000000000879c3 */ /* 0x000e220000008800 */
[----:B------:R-:W-:Y:S01]  /*0170*/  UMOV UR4, 0x400 ;  /* 0x0000040000047882 */ /* 0x000fe20000000000 */
[----:B------:R-:W-:Y:S01]  /*0180*/  UMOV UR5, 0x1 ;  /* 0x0000000100057882 */ /* 0x000fe20000000000 */
[----:B------:R-:W-:Y:S01]  /*0190*/  UMOV UR6, 0x100 ;  /* 0x0000010000067882 */ /* 0x000fe20000000000 */
[----:B------:R-:W-:Y:S01]  /*01a0*/  ELECT P0, URZ, PT ;  /* 0x00000000003f782f */ /* 0x000fe20003800000 */
[----:B------:R-:W-:-:S04]  /*01b0*/  UIADD3 UR6, -UR6, 0x100000, URZ ;  /* 0x0010000006067890 */ /* 0x000fc8000fffe13f */
[----:B------:R-:W-:Y:S02]  /*01c0*/  USHF.L.U32 UR7, UR6, 0xb, URZ ;  /* 0x0000000b06077899 */ /* 0x000fe4000800063f */
[----:B------:R-:W-:Y:S02]  /*01d0*/  USHF.L.U32 UR6, UR6, 0x1, URZ ;  /* 0x0000000106067899 */ /* 0x000fe4000800063f */
[----:B0-----:R-:W-:Y:S02]  /*01e0*/  ULEA UR8, UR8, UR4, 0x18 ;  /* 0x0000000408087291 */ /* 0x001fe4000f8ec03f */
[----:B------:R-:W-:-:S04]  /*01f0*/  UIADD3 UR4, -UR5, 0x100000, URZ ;  /* 0x0010000005047890 */ /* 0x000fc8000fffe13f */
[----:B------:R-:W-:Y:S02]  /*0200*/  USHF.L.U32 UR5, UR4, 0xb, URZ ;  /* 0x0000000b04057899 */ /* 0x000fe4000800063f */
[----:B------:R-:W-:Y:S01]  /*0210*/  USHF.L.U32 UR4, UR4, 0x1, URZ ;  /* 0x0000000104047899 */ /* 0x000fe2000800063f */
[----:B------:R-:W0:Y:S11]  /*0220*/  FENCE.VIEW.ASYNC.S ;  /* 0x00000000000073c6 */ /* 0x000e360000000000 */
[----:B0-----:R0:W1:Y:S01]  /*0230*/  SYNCS.EXCH.64 URZ, [UR8], UR4 ;  /* 0x00000004083f75b2 */ /* 0x0010620008000100 */
[----:B------:R0:W2:Y:S01]  /*0240*/  SYNCS.EXCH.64 URZ, [UR8+0x20], UR6 ;  /* 0x00002006083f75b2 */ /* 0x0000a20008000100 */
[----:B------:R0:W3:Y:S01]  /*0250*/  SYNCS.EXCH.64 URZ, [UR8+0x8], UR4 ;  /* 0x00000804083f75b2 */ /* 0x0000e20008000100 */
[----:B------:R0:W4:Y:S01]  /*0260*/  SYNCS.EXCH.64 URZ, [UR8+0x28], UR6 ;  /* 0x00002806083f75b2 */ /* 0x0001220008000100 */
[----:B------:R0:W0:Y:S01]  /*0270*/  SYNCS.EXCH.64 URZ, [UR8+0x10], UR4 ;  /* 0x00001004083f75b2 */ /* 0x0000220008000100 */
[----:B------:R0:W0:Y:S01]  /*0280*/  SYNCS.EXCH.64 URZ, [UR8+0x30], UR6 ;  /* 0x00003006083f75b2 */ /* 0x0000220008000100 */
[----:B------:R0:W0:Y:S01]  /*0290*/  SYNCS.EXCH.64 URZ, [UR8+0x18], UR4 ;  /* 0x00001804083f75b2 */ /* 0x0000220008000100 */
[----:B------:R0:W0:Y:S01]  /*02a0*/  SYNCS.EXCH.64 URZ, [UR8+0x38], UR6 ;  /* 0x00003806083f75b2 */ /* 0x0000220008000100 */
[----:B------:R-:W-:Y:S01]  /*02b0*/  NOP ;  /* 0x0000000000007918 */ /* 0x000fe20000000000 */
.L_x_2:
[----:B------:R-:W5:Y:S01]  /*02c0*/  SHFL.IDX PT, R0, R0, RZ, 0x1f ;  /* 0x00001fff00007589 */ /* 0x000f6200000e0000 */
[----:B------:R-:W-:Y:S01]  /*02d0*/  ELECT P0, URZ, PT ;  /* 0x00000000003f782f */ /* 0x000fe20003800000 */
[----:B------:R-:W1:Y:S01]  /*02e0*/  LDC R2, c[0x0][0x65c] ;  /* 0x00019700ff027b82 */ /* 0x000e620000000800 */
[----:B0-----:R-:W-:Y:S01]  /*02f0*/  UMOV UR4, 0x20 ;  /* 0x0000002000047882 */ /* 0x001fe20000000000 */
[----:B------:R-:W0:Y:S01]  /*0300*/  S2R R3, SR_CTAID.Y ;  /* 0x0000000000037919 */ /* 0x000e220000002600 */
[----:B------:R-:W-:Y:S01]  /*0310*/  NOP ;  /* 0x0000000000007918 */ /* 0x000fe20000000000 */
[----:B------:R-:W-:Y:S01]  /*0320*/  ISETP.NE.AND P2, PT, R10, RZ, PT ;  /* 0x000000ff0a00720c */ /* 0x000fe20003f45270 */
[----:B------:R-:W-:Y:S01]  /*0330*/  NOP ;  /* 0x0000000000007918 */ /* 0x000fe20000000000 */
[----:B------:R-:W2:Y:S01]  /*0340*/  S2R R6, SR_CTAID.X ;  /* 0x0000000000067919 */ /* 0x000ea20000002500 */
[----:B------:R-:W-:Y:S01]  /*0350*/  IMAD.MOV.U32 R7, RZ, RZ, RZ ;  /* 0x000000ffff077224 */ /* 0x000fe200078e00ff */
[----:B-----5:R-:W-:-:S02]  /*0360*/  ISETP.NE.OR P0, PT, R0, RZ, !P0 ;  /* 0x000000ff0000720c */ /* 0x020fc40004705670 */
[----:B-1----:R-:W-:-:S04]  /*0370*/  ISETP.NE.AND P3, PT, R2, 0x1, PT ;  /* 0x000000010200780c */ /* 0x002fc80003f65270 */
[----:B------:R-:W-:Y:S02]  /*0380*/  P2R R0, PR, RZ, 0x8 ;  /* 0x00000008ff007803 */ /* 0x000fe40000000000 */
[----:B------:R-:W-:-:S04]  /*0390*/  SHF.R.S32.HI R0, RZ, 0x1f, R5 ;  /* 0x0000001fff007819 */ /* 0x000fc80000011405 */
[----:B------:R-:W-:Y:S01]  /*03a0*/  LEA.HI R0, R0, R5, RZ, 0x2 ;  /* 0x0000000500007211 */ /* 0x000fe200078f10ff */
[----:B------:R-:W-:Y:S01]  /*03b0*/  VOTEU.ALL UP0, P0 ;  /* 0x00000000003f7886 */ /* 0x000fe20000000000 */
[----:B------:R-:W-:Y:S01]  /*03c0*/  VOTEU.ALL UP1, P0 ;  /* 0x00000000003f7886 */ /* 0x000fe20000020000 */
[----:B------:R-:W2:Y:S01]  /*03d0*/  @P3 LDC R17, c[0x0][0x10] ;  /* 0x00000400ff113b82 */ /* 0x000ea20000000800 */
[----:B------:R-:W-:Y:S01]  /*03e0*/  LOP3.LUT R0, R0, 0xfffffffc, RZ, 0xc0, !PT ;  /* 0xfffffffc00007812 */ /* 0x000fe200078ec0ff */
[----:B0-----:R-:W-:Y:S01]  /*03f0*/  @P3 IMAD.MOV.U32 R8, RZ, RZ, R3 ;  /* 0x000000ffff083224 */ /* 0x001fe200078e0003 */
[----:B------:R-:W-:Y:S01]  /*0400*/  @!UP0 UMOV UR6, 0x400 ;  /* 0x0000040000068882 */ /* 0x000fe20000000000 */
[----:B------:R-:W-:-:S04]  /*0410*/  @!UP0 UIADD3 UR4, -UR4, 0x100000, URZ ;  /* 0x0010000004048890 */ /* 0x000fc8000fffe13f */
[----:B------:R-:W-:Y:S02]  /*0420*/  @!UP0 USHF.L.U32 UR5, UR4, 0xb, URZ ;  /* 0x0000000b04058899 */ /* 0x000fe4000800063f */
[----:B------:R-:W-:Y:S01]  /*0430*/  @!UP0 USHF.L.U32 UR4, UR4, 0x1, URZ ;  /* 0x0000000104048899 */ /* 0x000fe2000800063f */
[----:B------:R-:W-:Y:S02]  /*0440*/  @P3 IMAD.MOV.U32 R9, RZ, RZ, RZ ;  /* 0x000000ffff093224 */ /* 0x000fe400078e00ff */
[----:B------:R-:W-:Y:S01]  /*0450*/  IMAD.IADD R0, R5, 0x1, -R0 ;  /* 0x0000000105007824 */ /* 0x000fe200078e0a00 */
[----:B------:R-:W0:Y:S01]  /*0460*/  @!UP0 S2UR UR7, SR_CgaCtaId ;  /* 0x00000000000789c3 */ /* 0x000e220000008800 */
[----:B------:R-:W-:-:S03]  /*0470*/  @P3 IMAD.MOV.U32 R5, RZ, RZ, RZ ;  /* 0x000000ffff053224 */ /* 0x000fc600078e00ff */
[----:B------:R-:W-:-:S04]  /*0480*/  ISETP.NE.AND P1, PT, R0, 0x3, PT ;  /* 0x000000030000780c */ /* 0x000fc80003f25270 */
[----:B------:R-:W1:Y:S01]  /*0490*/  @!P3 LDC R11, c[0x0][0xc] ;  /* 0x00000300ff0bbb82 */ /* 0x000e620000000800 */
[----:B--2---:R-:W-:-:S04]  /*04a0*/  @P3 IMAD.WIDE.U32 R16, R6, R17, R8 ;  /* 0x0000001106103225 */ /* 0x004fc800078e0008 */
[----:B------:R-:W-:Y:S01]  /*04b0*/  @P3 IMAD.IADD R17, R17, 0x1, R5 ;  /* 0x0000000111113824 */ /* 0x000fe200078e0205 */
[----:B------:R-:W-:Y:S01]  /*04c0*/  LOP3.LUT R5, R4, 0x7f, RZ, 0xc0, !PT ;  /* 0x0000007f04057812 */ /* 0x000fe200078ec0ff */
[----:B0-----:R-:W-:Y:S01]  /*04d0*/  @!UP0 ULEA UR8, UR7, UR6, 0x18 ;  /* 0x0000000607088291 */ /* 0x001fe2000f8ec03f */
[----:B------:R-:W-:Y:S02]  /*04e0*/  VOTEU.ALL UP0, P0 ;  /* 0x00000000003f7886 */ /* 0x000fe40000000000 */
[----:B------:R-:W-:Y:S01]  /*04f0*/  ULDC UR6, c[0x0][0xc] ;  /* 0x0000030000067ab9 */ /* 0x000fe20000000800 */
[----:B------:R-:W-:Y:S01]  /*0500*/  ISETP.EQ.OR P0, PT, R0, RZ, !P1 ;  /* 0x000000ff0000720c */ /* 0x000fe20004f02670 */
[----:B------:R-:W-:-:S03]  /*0510*/  ULDC UR7, c[0x0][0x10] ;  /* 0x0000040000077ab9 */ /* 0x000fc60000000800 */
[C---:B------:R-:W-:Y:S01]  /*0520*/  ISETP.EQ.AND P0, PT, R10.reuse, RZ, P0 ;  /* 0x000000ff0a00720c */ /* 0x040fe20000702270 */
[----:B------:R-:W-:Y:S02]  /*0530*/  VIADD R10, R10, 0xffffffff ;  /* 0xffffffff0a0a7836 */ /* 0x000fe40000000000 */
[----:B-1----:R-:W-:Y:S01]  /*0540*/  @!P3 IMAD.WIDE.U32 R8, R11, R3, R6 ;  /* 0x000000030b08b225 */ /* 0x002fe200078e0006 */
[----:B------:R-:W0:Y:S02]  /*0550*/  FENCE.VIEW.ASYNC.S ;  /* 0x00000000000073c6 */ /* 0x000e240000000000 */
[----:B0-----:R-:W3:Y:S01]  /*0560*/  @!UP0 SYNCS.EXCH.64 URZ, [UR8+0x50], UR4 ;  /* 0x00005004083f85b2 */ /* 0x001ee20008000100 */
[----:B------:R-:W-:Y:S02]  /*0570*/  SEL R18, RZ, 0x1, !P0 ;  /* 0x00000001ff127807 */ /* 0x000fe40004000000 */
[----:B------:R-:W-:Y:S01]  /*0580*/  ISETP.GE.U32.AND P1, PT, R10, 0x2, PT ;  /* 0x000000020a00780c */ /* 0x000fe20003f26070 */
[----:B------:R-:W-:-:S02]  /*0590*/  @!P3 IMAD.MOV.U32 R16, RZ, RZ, R8 ;  /* 0x000000ffff10b224 */ /* 0x000fc400078e0008 */
[----:B------:R-:W-:Y:S01]  /*05a0*/  @!P3 IMAD.MOV.U32 R17, RZ, RZ, R9 ;  /* 0x000000ffff11b224 */ /* 0x000fe200078e0009 */
[----:B------:R-:W-:Y:S01]  /*05b0*/  SEL R18, R18, 0x2, P1 ;  /* 0x0000000212127807 */ /* 0x000fe20000800000 */
[----:B------:R0:W3:Y:S01]  /*05c0*/  @!UP1 SYNCS.EXCH.64 URZ, [UR8+0x58], UR4 ;  /* 0x00005804083f95b2 */ /* 0x0000e20008000100 */
[----:B------:R-:W-:Y:S01]  /*05d0*/  NOP ;  /* 0x0000000000007918 */ /* 0x000fe20000000000 */
[----:B0-----:R-:W-:-:S03]  /*05e0*/  UIMAD.WIDE.U32 UR4, UR6, UR7, URZ ;  /* 0x00000007060472a5 */ /* 0x001fc6000f8e003f */
[----:B------:R-:W-:Y:S02]  /*05f0*/  ULDC UR6, c[0x0][0x14] ;  /* 0x0000050000067ab9 */ /* 0x000fe40000000800 */
[----:B------:R-:W-:Y:S02]  /*0600*/  UIMAD.WIDE.U32 UR38, UR4, UR6, URZ ;  /* 0x00000006042672a5 */ /* 0x000fe4000f8e003f */
[----:B------:R-:W-:-:S04]  /*0610*/  UIMAD UR41, UR5, UR6, URZ ;  /* 0x00000006052972a4 */ /* 0x000fc8000f8e023f */
[----:B------:R-:W-:Y:S01]  /*0620*/  UIADD3 UR41, UR39, UR41, URZ ;  /* 0x0000002927297290 */ /* 0x000fe2000fffe03f */
[----:B---34-:R-:W-:Y:S06]  /*0630*/  BAR.SYNC.DEFER_BLOCKING 0x0 ;  /* 0x0000000000007b1d */ /* 0x018fec0000010000 */
[----:B------:R-:W-:Y:S05]  /*0640*/  @!P2 BRA `(.L_x_3) ;  /* 0x000000480004a947 */ /* 0x000fea0003800000 */
[----:B------:R-:W-:-:S13]  /*0650*/  ISETP.GT.U32.AND P0, PT, R10, 0x1, PT ;  /* 0x000000010a00780c */ /* 0x000fda0003f04070 */
[----:B------:R-:W-:Y:S05]  /*0660*/  @P0 EXIT ;  /* 0x000000000000094d */ /* 0x000fea0003800000 */
[----:B------:R-:W-:Y:S01]  /*0670*/  ULDC.64 UR4, c[0x0][0x650] ;  /* 0x0001940000047ab9 */ /* 0x000fe20000000a00 */
[----:B------:R-:W-:Y:S01]  /*0680*/  PRMT R0, RZ, 0x7610, R0 ;  /* 0x00007610ff007816 */ /* 0x000fe20000000000 */
[----:B------:R-:W-:Y:S01]  /*0690*/  IMAD.MOV.U32 R83, RZ, RZ, -0x1 ;  /* 0xffffffffff537424 */ /* 0x000fe200078e00ff */
[----:B------:R-:W-:Y:S01]  /*06a0*/  ISETP.GE.U32.AND P0, PT, R16, UR4, PT ;  /* 0x0000000410007c0c */ /* 0x000fe2000bf06070 */
[----:B------:R-:W-:Y:S02]  /*06b0*/  IMAD.MOV.U32 R82, RZ, RZ, -0x1 ;  /* 0xffffffffff527424 */ /* 0x000fe400078e00ff */
[----:B------:R-:W-:Y:S01]  /*06c0*/  IMAD.MOV.U32 R81, RZ, RZ, -0x1 ;  /* 0xffffffffff517424 */ /* 0x000fe200078e00ff */
[----:B------:R-:W-:-:S13]  /*06d0*/  ISETP.GE.U32.AND.EX P0, PT, R17, UR5, PT, P0 ;  /* 0x0000000511007c0c */ /* 0x000fda000bf06100 */
[----:B------:R-:W-:Y:S05]  /*06e0*/  @P0 BRA `(.L_x_4) ;  /* 0x0000000400540947 */ /* 0x000fea0003800000 */
[----:B------:R-:W0:Y:S01]  /*06f0*/  LDC.64 R20, c[0x0][0x628] ;  /* 0x00018a00ff147b82 */ /* 0x000e220000000a00 */
[----:B------:R-:W-:Y:S02]  /*0700*/  IMAD.MOV.U32 R8, RZ, RZ, R16 ;  /* 0x000000ffff087224 */ /* 0x000fe400078e0010 */
[----:B------:R-:W-:-:S05]  /*0710*/  IMAD.MOV.U32 R9, RZ, RZ, R17 ;  /* 0x000000ffff097224 */ /* 0x000fca00078e0011 */
[----:B------:R-:W1:Y:S08]  /*0720*/  LDC R0, c[0x0][0x630] ;  /* 0x00018c00ff007b82 */ /* 0x000e700000000800 */
[----:B------:R-:W2:Y:S01]  /*0730*/  LDC.64 R22, c[0x0][0x620] ;  /* 0x00018800ff167b82 */ /* 0x000ea20000000a00 */
[----:B0-----:R-:W-:-:S04]  /*0740*/  ISETP.NE.U32.AND P0, PT, R20, RZ, PT ;  /* 0x000000ff1400720c */ /* 0x001fc80003f05070 */
[----:B------:R-:W-:-:S13]  /*0750*/  ISETP.NE.AND.EX P0, PT, R21, RZ, PT, P0 ;  /* 0x000000ff1500720c */ /* 0x000fda0003f05300 */
[----:B-12---:R-:W-:Y:S05]  /*0760*/  @!P0 BRA `(.L_x_5) ;  /* 0x0000000000288947 */ /* 0x006fea0003800000 */
[----:B------:R-:W0:Y:S02]  /*0770*/  LDC R13, c[0x0][0x634] ;  /* 0x00018d00ff0d7b82 */ /* 0x000e240000000800 */
[----:B0-----:R-:W-:-:S05]  /*0780*/  IADD3 R13, P0, R16, R13, RZ ;  /* 0x0000000d100d7210 */ /* 0x001fca0007f1e0ff */
[----:B------:R-:W-:-:S04]  /*0790*/  IMAD.X R15, RZ, RZ, R17, P0 ;  /* 0x000000ffff0f7224 */ /* 0x000fc800000e0611 */
[----:B------:R-:W-:-:S04]  /*07a0*/  IMAD.WIDE.U32 R8, R15, R20, RZ ;  /* 0x000000140f087225 */ /* 0x000fc800078e00ff */
[----:B------:R-:W-:-:S04]  /*07b0*/  IMAD.WIDE.U32 R10, P0, R13, R21, R8 ;  /* 0x000000150d0a7225 */ /* 0x000fc80007800008 */
[----:B------:R-:W-:-:S04]  /*07c0*/  IMAD.WIDE.U32 R8, R13, R20, RZ ;  /* 0x000000140d087225 */ /* 0x000fc800078e00ff */
[----:B------:R-:W-:Y:S01]  /*07d0*/  IMAD.X R13, RZ, RZ, RZ, P0 ;  /* 0x000000ffff0d7224 */ /* 0x000fe200000e06ff */
[----:B------:R-:W-:Y:S01]  /*07e0*/  IADD3 RZ, P0, R9, R10, RZ ;  /* 0x0000000a09ff7210 */ /* 0x000fe20007f1e0ff */
[----:B------:R-:W-:-:S04]  /*07f0*/  IMAD.MOV.U32 R12, RZ, RZ, R11 ;  /* 0x000000ffff0c7224 */ /* 0x000fc800078e000b */
[----:B------:R-:W-:-:S08]  /*0800*/  IMAD.WIDE.U32.X R8, R15, R21, R12, P0 ;  /* 0x000000150f087225 */ /* 0x000fd000000e040c */
.L_x_5:
[-CC-:B------:R-:W-:Y:S01]  /*0810*/  SHF.R.U64 R81, R8, R0.reuse, R9.reuse ;  /* 0x0000000008517219 */ /* 0x180fe20000001209 */
[----:B------:R-:W0:Y:S01]  /*0820*/  LDC R12, c[0x0][0x618] ;  /* 0x00018600ff0c7b82 */ /* 0x000e220000000800 */
[----:B------:R-:W-:Y:S01]  /*0830*/  SHF.R.U32.HI R7, RZ, R0, R9 ;  /* 0x00000000ff077219 */ /* 0x000fe20000011609 */
[----:B------:R-:W-:Y:S01]  /*0840*/  ULDC UR4, c[0x0][0x150] ;  /* 0x0000540000047ab9 */ /* 0x000fe20000000800 */
[----:B------:R-:W-:Y:S02]  /*0850*/  IADD3 R11, P0, RZ, -R81, RZ ;  /* 0x80000051ff0b7210 */ /* 0x000fe40007f1e0ff */
[----:B------:R-:W-:-:S03]  /*0860*/  I2FP.F32.U32 R0, R6 ;  /* 0x0000000600007245 */ /* 0x000fc60000201000 */
[----:B------:R-:W1:Y:S01]  /*0870*/  LDC.64 R30, c[0x0][0x640] ;  /* 0x00019000ff1e7b82 */ /* 0x000e620000000a00 */
[----:B------:R-:W-:Y:S02]  /*0880*/  IMAD.X R13, RZ, RZ, ~R7, P0 ;  /* 0x000000ffff0d7224 */ /* 0x000fe400000e0e07 */
[----:B------:R-:W-:Y:S01]  /*0890*/  FMUL R0, R0, UR4 ;  /* 0x0000000400007c20 */ /* 0x000fe20008400000 */
[----:B------:R-:W-:Y:S01]  /*08a0*/  IMAD.WIDE.U32 R8, R11, R22, R16 ;  /* 0x000000160b087225 */ /* 0x000fe200078e0010 */
[----:B------:R-:W-:-:S03]  /*08b0*/  ULDC UR4, c[0x0][0x154] ;  /* 0x0000550000047ab9 */ /* 0x000fc60000000800 */
[----:B------:R-:W-:Y:S01]  /*08c0*/  IMAD R10, R13, R22, RZ ;  /* 0x000000160d0a7224 */ /* 0x000fe200078e02ff */
[----:B------:R-:W2:Y:S01]  /*08d0*/  LDC R7, c[0x0][0x144] ;  /* 0x00005100ff077b82 */ /* 0x000ea20000000800 */
[----:B------:R-:W3:Y:S02]  /*08e0*/  F2I.U32.TRUNC.NTZ R0, R0 ;  /* 0x0000000000007305 */ /* 0x000ee4000020f000 */
[----:B------:R-:W-:-:S04]  /*08f0*/  IMAD R11, R11, R23, R10 ;  /* 0x000000170b0b7224 */ /* 0x000fc800078e020a */
[----:B------:R-:W-:Y:S01]  /*0900*/  IMAD.IADD R9, R9, 0x1, R11 ;  /* 0x0000000109097824 */ /* 0x000fe200078e020b */
[----:B------:R-:W4:Y:S01]  /*0910*/  LDC R24, c[0x0][0x608] ;  /* 0x00018200ff187b82 */ /* 0x000f220000000800 */
[----:B------:R-:W-:-:S03]  /*0920*/  IMAD.MOV.U32 R11, RZ, RZ, -0x1 ;  /* 0xffffffffff0b7424 */ /* 0x000fc600078e00ff */
[-CC-:B0-----:R-:W-:Y:S02]  /*0930*/  SHF.R.U64 R22, R8, R12.reuse, R9.reuse ;  /* 0x0000000c08167219 */ /* 0x181fe40000001209 */
[----:B------:R-:W-:Y:S02]  /*0940*/  I2FP.F32.U32 R8, R3 ;  /* 0x0000000300087245 */ /* 0x000fe40000201000 */
[----:B------:R-:W0:Y:S01]  /*0950*/  LDC R28, c[0x0][0x658] ;  /* 0x00019600ff1c7b82 */ /* 0x000e220000000800 */
[----:B-1----:R-:W-:Y:S01]  /*0960*/  ISETP.NE.U32.AND P0, PT, R30, RZ, PT ;  /* 0x000000ff1e00720c */ /* 0x002fe20003f05070 */
[----:B---3--:R-:W-:Y:S02]  /*0970*/  IMAD.MOV R10, RZ, RZ, -R0 ;  /* 0x000000ffff0a7224 */ /* 0x008fe400078e0a00 */
[----:B------:R-:W-:Y:S01]  /*0980*/  FMUL R8, R8, UR4 ;  /* 0x0000000408087c20 */ /* 0x000fe20008400000 */
[----:B------:R-:W-:Y:S02]  /*0990*/  SHF.R.U32.HI R9, RZ, R12, R9 ;  /* 0x0000000cff097219 */ /* 0x000fe40000011609 */
[----:B------:R-:W-:Y:S01]  /*09a0*/  ISETP.NE.AND.EX P0, PT, R31, RZ, PT, P0 ;  /* 0x000000ff1f00720c */ /* 0x000fe20003f05300 */
[----:B------:R1:W3:Y:S01]  /*09b0*/  F2I.U32.TRUNC.NTZ R15, R8 ;  /* 0x00000008000f7305 */ /* 0x0002e2000020f000 */
[----:B------:R-:W1:Y:S01]  /*09c0*/  LDC R20, c[0x0][0x148] ;  /* 0x00005200ff147b82 */ /* 0x000e620000000800 */
[----:B--2---:R-:W-:-:S07]  /*09d0*/  IMAD R0, R7, R10, R6 ;  /* 0x0000000a07007224 */ /* 0x004fce00078e0206 */
[----:B------:R-:W2:Y:S01]  /*09e0*/  LDC R26, c[0x0][0x600] ;  /* 0x00018000ff1a7b82 */ /* 0x000ea20000000800 */
[-CC-:B----4-:R-:W-:Y:S02]  /*09f0*/  SHF.R.U64 R32, R22, R24.reuse, R9.reuse ;  /* 0x0000001816207219 */ /* 0x190fe40000001209 */
[----:B------:R-:W-:Y:S01]  /*0a00*/  SHF.R.U32.HI R7, RZ, R24, R9 ;  /* 0x00000018ff077219 */ /* 0x000fe20000011609 */
[----:B------:R-:W-:-:S04]  /*0a10*/  IMAD.MOV.U32 R9, RZ, RZ, 0x1 ;  /* 0x00000001ff097424 */ /* 0x000fc800078e00ff */
[----:B------:R-:W4:Y:S01]  /*0a20*/  LDC R21, c[0x0][0x648] ;  /* 0x00019200ff157b82 */ /* 0x000f220000000800 */
[-C--:B0-----:R-:W-:Y:S02]  /*0a30*/  SHF.L.U32 R6, R11, R28.reuse, RZ ;  /* 0x0000001c0b067219 */ /* 0x081fe400000006ff */
[--C-:B------:R-:W-:Y:S02]  /*0a40*/  SHF.R.U64 R24, R32, R28, R7.reuse ;  /* 0x0000001c20187219 */ /* 0x100fe40000001207 */
[----:B------:R-:W-:Y:S02]  /*0a50*/  LOP3.LUT R13, RZ, R6, RZ, 0x33, !PT ;  /* 0x00000006ff0d7212 */ /* 0x000fe400078e33ff */
[-C--:B------:R-:W-:Y:S01]  /*0a60*/  SHF.R.U32.HI R7, RZ, R28.reuse, R7 ;  /* 0x0000001cff077219 */ /* 0x080fe20000011607 */
[----:B------:R-:W0:Y:S01]  /*0a70*/  LDC R23, c[0x0][0x638] ;  /* 0x00018e00ff177b82 */ /* 0x000e220000000800 */
[----:B------:R-:W-:Y:S01]  /*0a80*/  SHF.L.U32 R12, R9, R28, RZ ;  /* 0x0000001c090c7219 */ /* 0x000fe200000006ff */
[----:B------:R-:W-:-:S06]  /*0a90*/  IMAD.MOV.U32 R6, RZ, RZ, R24 ;  /* 0x000000ffff067224 */ /* 0x000fcc00078e0018 */
[----:B------:R-:W0:Y:S01]  /*0aa0*/  LDC R83, c[0x0][0x610] ;  /* 0x00018400ff537b82 */ /* 0x000e220000000800 */
[----:B-1-3--:R-:W-:Y:S05]  /*0ab0*/  @!P0 BRA `(.L_x_6) ;  /* 0x0000000000288947 */ /* 0x00afea0003800000 */
[----:B------:R-:W1:Y:S02]  /*0ac0*/  LDC R11, c[0x0][0x64c] ;  /* 0x00019300ff0b7b82 */ /* 0x000e640000000800 */
[----:B-1----:R-:W-:-:S05]  /*0ad0*/  IADD3 R11, P0, R24, R11, RZ ;  /* 0x0000000b180b7210 */ /* 0x002fca0007f1e0ff */
        /* <DEDUP_REMOVED lines=8> */
.L_x_6:
[----:B----4-:R-:W-:Y:S01]  /*0b60*/  SHF.R.U64 R6, R6, R21, R7 ;  /* 0x0000001506067219 */ /* 0x010fe20000001207 */
[----:B--2---:R-:W-:Y:S01]  /*0b70*/  VIADD R7, R26, 0xffffffff ;  /* 0xffffffff1a077836 */ /* 0x004fe20000000000 */
[----:B------:R-:W-:Y:S01]  /*0b80*/  LOP3.LUT R13, R32, R13, RZ, 0xc0, !PT ;  /* 0x0000000d200d7212 */ /* 0x000fe200078ec0ff */
[----:B------:R-:W-:Y:S02]  /*0b90*/  IMAD.MOV R15, RZ, RZ, -R15 ;  /* 0x000000ffff0f7224 */ /* 0x000fe400078e0a0f */
[----:B------:R-:W-:Y:S02]  /*0ba0*/  IMAD.MOV R8, RZ, RZ, -R6 ;  /* 0x000000ffff087224 */ /* 0x000fe400078e0a06 */
[----:B------:R-:W-:Y:S01]  /*0bb0*/  IMAD R13, R12, R6, R13 ;  /* 0x000000060c0d7224 */ /* 0x000fe200078e020d */
[----:B------:R-:W-:Y:S01]  /*0bc0*/  LOP3.LUT R6, R22, R7, RZ, 0xc0, !PT ;  /* 0x0000000716067212 */ /* 0x000fe200078ec0ff */
[----:B------:R-:W-:Y:S02]  /*0bd0*/  @P3 IMAD R0, R20, R15, R3 ;  /* 0x0000000f14003224 */ /* 0x000fe400078e0203 */
[----:B0-----:R-:W-:-:S02]  /*0be0*/  IMAD R3, R8, R23, R24 ;  /* 0x0000001708037224 */ /* 0x001fc400078e0218 */
[----:B------:R-:W-:Y:S02]  /*0bf0*/  IMAD R83, R13, R83, R0 ;  /* 0x000000530d537224 */ /* 0x000fe400078e0200 */
[----:B------:R-:W-:Y:S02]  /*0c00*/  IMAD R6, R3, R26, R6 ;  /* 0x0000001a03067224 */ /* 0x000fe400078e0206 */
[----:B------:R-:W-:-:S03]  /*0c10*/  IMAD.MOV.U32 R0, RZ, RZ, 0x1 ;  /* 0x00000001ff007424 */ /* 0x000fc600078e00ff */
[----:B------:R-:W-:Y:S02]  /*0c20*/  SEL R82, R6, R83, !P3 ;  /* 0x0000005306527207 */ /* 0x000fe40005800000 */
[----:B------:R-:W-:-:S07]  /*0c30*/  SEL R83, R83, R6, !P3 ;  /* 0x0000000653537207 */ /* 0x000fce0005800000 */
.L_x_4:
[----:B------:R-:W-:-:S08]  /*0c40*/  NOP ;  /* 0x0000000000007918 */ /* 0x000fd00000000000 */
[----:B------:R-:W0:Y:S02]  /*0c50*/  USETMAXREG.TRY_ALLOC.CTAPOOL UP0, 0xe8 ;  /* 0x000000e8000079c8 */ /* 0x000e240008000600 */
[----:B0-----:R-:W-:-:S13]  /*0c60*/  PLOP3.LUT P0, PT, PT, PT, UP0, 0x80, 0x0 ;  /* 0x000000000000781c */ /* 0x001fda0003f0f008 */
[----:B------:R-:W-:Y:S05]  /*0c70*/  @!P0 BRA `(.L_x_4) ;  /* 0xfffffffc00f08947 */ /* 0x000fea000383ffff */
[----:B------:R-:W-:Y:S01]  /*0c80*/  ULDC.64 UR4, c[0x0][0x598] ;  /* 0x0001660000047ab9 */ /* 0x000fe20000000a00 */
[----:B------:R-:W-:Y:S01]  /*0c90*/  ULDC.64 UR36, c[0x0][0x208] ;  /* 0x0000820000247ab9 */ /* 0x000fe20000000a00 */
[----:B------:R-:W-:-:S04]  /*0ca0*/  ISETP.NE.U32.AND P0, PT, RZ, UR4, PT ;  /* 0x00000004ff007c0c */ /* 0x000fc8000bf05070 */
[----:B------:R-:W-:-:S13]  /*0cb0*/  ISETP.NE.AND.EX P0, PT, RZ, UR5, PT, P0 ;  /* 0x00000005ff007c0c */ /* 0x000fda000bf05300 */
[----:B------:R-:W-:Y:S05]  /*0cc0*/  @!P0 BRA `(.L_x_7) ;  /* 0x00000000001c8947 */ /* 0x000fea0003800000 */
[----:B------:R-:W0:Y:S02]  /*0cd0*/  LDC.64 R6, c[0x0][0x598] ;  /* 0x00016600ff067b82 */ /* 0x000e240000000a00 */
[----:B0-----:R-:W2:Y:S02]  /*0ce0*/  LDG.E.64 R6, desc[UR36][R6.64] ;  /* 0x0000002406067981 */ /* 0x001ea4000c1e1b00 */
[----:B--2---:R-:W-:-:S04]  /*0cf0*/  ISETP.NE.U32.AND P0, PT, R6, RZ, PT ;  /* 0x000000ff0600720c */ /* 0x004fc80003f05070 */
[----:B------:R-:W-:-:S13]  /*0d00*/  ISETP.NE.AND.EX P0, PT, R7, RZ, PT, P0 ;  /* 0x000000ff0700720c */ /* 0x000fda0003f05300 */
[----:B------:R-:W-:Y:S05]  /*0d10*/  @!P0 BRA `(.L_x_7) ;  /* 0x0000000000088947 */ /* 0x000fea0003800000 */
[----:B------:R0:W5:Y:S01]  /*0d20*/  LD.E R19, desc[UR36][R6.64] ;  /* 0x0000002406137980 */ /* 0x000162000c101900 */
[----:B------:R-:W-:Y:S05]  /*0d30*/  BRA `(.L_x_8) ;  /* 0x0000000000247947 */ /* 0x000fea0003800000 */
.L_x_7:
[----:B------:R-:W-:Y:S02]  /*0d40*/  ULDC.64 UR4, c[0x0][0x588] ;  /* 0x0001620000047ab9 */ /* 0x000fe40000000a00 */
[----:B------:R-:W-:-:S04]  /*0d50*/  ISETP.NE.U32.AND P0, PT, RZ, UR4, PT ;  /* 0x00000004ff007c0c */ /* 0x000fc8000bf05070 */
[----:B------:R-:W-:-:S13]  /*0d60*/  ISETP.NE.AND.EX P0, PT, RZ, UR5, PT, P0 ;  /* 0x00000005ff007c0c */ /* 0x000fda000bf05300 */
[----:B------:R-:W-:Y:S05]  /*0d70*/  @!P0 BRA `(.L_x_9) ;  /* 0x00000000000c8947 */ /* 0x000fea0003800000 */
[----:B------:R-:W0:Y:S02]  /*0d80*/  LDC.64 R6, c[0x0][0x588] ;  /* 0x00016200ff067b82 */ /* 0x000e240000000a00 */
[----:B0-----:R1:W5:Y:S01]  /*0d90*/  LDG.E R19, desc[UR36][R6.64] ;  /* 0x0000002406137981 */ /* 0x001362000c1e1900 */
[----:B------:R-:W-:Y:S05]  /*0da0*/  BRA `(.L_x_8) ;  /* 0x0000000000087947 */ /* 0x000fea0003800000 */
.L_x_9:
[----:B------:R-:W-:Y:S02]  /*0db0*/  ULDC UR4, c[0x0][0x580] ;  /* 0x0001600000047ab9 */ /* 0x000fe40000000800 */
[----:B------:R-:W-:-:S07]  /*0dc0*/  IMAD.U32 R19, RZ, RZ, UR4 ;  /* 0x00000004ff137e24 */ /* 0x000fce000f8e00ff */
.L_x_8:
[----:B------:R-:W-:Y:S02]  /*0dd0*/  ULDC.64 UR4, c[0x0][0x5a0] ;  /* 0x0001680000047ab9 */ /* 0x000fe40000000a00 */
[----:B------:R-:W-:-:S04]  /*0de0*/  ISETP.NE.U32.AND P0, PT, RZ, UR4, PT ;  /* 0x00000004ff007c0c */ /* 0x000fc8000bf05070 */
[----:B------:R-:W-:-:S13]  /*0df0*/  ISETP.NE.AND.EX P0, PT, RZ, UR5, PT, P0 ;  /* 0x00000005ff007c0c */ /* 0x000fda000bf05300 */
[----:B------:R-:W-:Y:S05]  /*0e00*/  @!P0 BRA `(.L_x_10) ;  /* 0x00000000001c8947 */ /* 0x000fea0003800000 */
[----:B01----:R-:W0:Y:S02]  /*0e10*/  LDC.64 R6, c[0x0][0x5a0] ;  /* 0x00016800ff067b82 */ /* 0x003e240000000a00 */
[----:B0-----:R-:W2:Y:S02]  /*0e20*/  LDG.E.64 R6, desc[UR36][R6.64] ;  /* 0x0000002406067981 */ /* 0x001ea4000c1e1b00 */
[----:B--2---:R-:W-:-:S04]  /*0e30*/  ISETP.NE.U32.AND P0, PT, R6, RZ, PT ;  /* 0x000000ff0600720c */ /* 0x004fc80003f05070 */
[----:B------:R-:W-:-:S13]  /*0e40*/  ISETP.NE.AND.EX P0, PT, R7, RZ, PT, P0 ;  /* 0x000000ff0700720c */ /* 0x000fda0003f05300 */
[----:B------:R-:W-:Y:S05]  /*0e50*/  @!P0 BRA `(.L_x_10) ;  /* 0x0000000000088947 */ /* 0x000fea0003800000 */
[----:B------:R0:W5:Y:S01]  /*0e60*/  LD.E R72, desc[UR36][R6.64] ;  /* 0x0000002406487980 */ /* 0x000162000c101900 */
[----:B------:R-:W-:Y:S05]  /*0e70*/  BRA `(.L_x_11) ;  /* 0x0000000000247947 */ /* 0x000fea0003800000 */
.L_x_10:
[----:B------:R-:W-:Y:S02]  /*0e80*/  ULDC.64 UR4, c[0x0][0x590] ;  /* 0x0001640000047ab9 */ /* 0x000fe40000000a00 */
[----:B------:R-:W-:-:S04]  /*0e90*/  ISETP.NE.U32.AND P0, PT, RZ, UR4, PT ;  /* 0x00000004ff007c0c */ /* 0x000fc8000bf05070 */
[----:B------:R-:W-:-:S13]  /*0ea0*/  ISETP.NE.AND.EX P0, PT, RZ, UR5, PT, P0 ;  /* 0x00000005ff007c0c */ /* 0x000fda000bf05300 */
[----:B------:R-:W-:Y:S05]  /*0eb0*/  @!P0 BRA `(.L_x_12) ;  /* 0x00000000000c8947 */ /* 0x000fea0003800000 */
[----:B------:R-:W2:Y:S02]  /*0ec0*/  LDC.64 R72, c[0x0][0x590] ;  /* 0x00016400ff487b82 */ /* 0x000ea40000000a00 */
[----:B--2---:R2:W5:Y:S01]  /*0ed0*/  LDG.E R72, desc[UR36][R72.64] ;  /* 0x0000002448487981 */ /* 0x004562000c1e1900 */
[----:B------:R-:W-:Y:S05]  /*0ee0*/  BRA `(.L_x_11) ;  /* 0x0000000000087947 */ /* 0x000fea0003800000 */
.L_x_12:
[----:B------:R-:W-:Y:S02]  /*0ef0*/  ULDC UR4, c[0x0][0x584] ;  /* 0x0001610000047ab9 */ /* 0x000fe40000000800 */
[----:B------:R-:W-:-:S07]  /*0f00*/  IMAD.U32 R72, RZ, RZ, UR4 ;  /* 0x00000004ff487e24 */ /* 0x000fce000f8e00ff */
.L_x_11:
[----:B------:R-:W-:-:S13]  /*0f10*/  LOP3.LUT P0, RZ, R0, 0xff, RZ, 0xc0, !PT ;  /* 0x000000ff00ff7812 */ /* 0x000fda000780c0ff */
[----:B------:R-:W-:Y:S05]  /*0f20*/  @!P0 EXIT ;  /* 0x000000000000894d */ /* 0x000fea0003800000 */
[----:B------:R-:W3:Y:S01]  /*0f30*/  LDC R74, c[0x0][0x658] ;  /* 0x00019600ff4a7b82 */ /* 0x000ee20000000800 */
[----:B------:R-:W-:Y:S01]  /*0f40*/  LOP3.LUT R14, R14, 0x1, RZ, 0xc0, !PT ;  /* 0x000000010e0e7812 */ /* 0x000fe200078ec0ff */
[----:B------:R-:W-:Y:S01]  /*0f50*/  ULDC.64 UR6, c[0x0][0x288] ;  /* 0x0000a20000067ab9 */ /* 0x000fe20000000a00 */
[----:B------:R-:W-:Y:S01]  /*0f60*/  SHF.R.U32.HI R0, RZ, 0x2, R4 ;  /* 0x00000002ff007819 */ /* 0x000fe20000011604 */
[----:B------:R-:W-:Y:S01]  /*0f70*/  UIADD3 UR4, UR7, 0xff, URZ ;  /* 0x000000ff07047890 */ /* 0x000fe2000fffe03f */
[----:B------:R-:W-:Y:S01]  /*0f80*/  SHF.R.U32.HI R5, RZ, 0x1, R5 ;  /* 0x00000001ff057819 */ /* 0x000fe20000011605 */
[----:B------:R-:W-:Y:S01]  /*0f90*/  IMAD.SHL.U32 R3, R14, 0x40, RZ ;  /* 0x000000400e037824 */ /* 0x000fe200078e00ff */
[----:B------:R-:W-:Y:S01]  /*0fa0*/  LOP3.LUT R0, R0, 0x7, RZ, 0xc0, !PT ;  /* 0x0000000700007812 */ /* 0x000fe200078ec0ff */
[----:B------:R-:W4:Y:S01]  /*0fb0*/  LDC R77, c[0x0][0x600] ;  /* 0x00018000ff4d7b82 */ /* 0x000f220000000800 */
[----:B------:R-:W-:Y:S01]  /*0fc0*/  USHF.R.S32.HI UR5, URZ, 0x1f, UR4 ;  /* 0x0000001f3f057899 */ /* 0x000fe20008011404 */
[----:B------:R-:W-:Y:S01]  /*0fd0*/  LOP3.LUT R5, R5, 0x30, RZ, 0xc0, !PT ;  /* 0x0000003005057812 */ /* 0x000fe200078ec0ff */
[----:B01----:R-:W-:Y:S01]  /*0fe0*/  IMAD.MOV.U32 R7, RZ, RZ, 0x1 ;  /* 0x00000001ff077424 */ /* 0x003fe200078e00ff */
[--C-:B------:R-:W-:Y:S01]  /*0ff0*/  LOP3.LUT R22, R3, 0x40, R0.reuse, 0xe2, !PT ;  /* 0x0000004003167812 */ /* 0x100fe200078ee200 */
[----:B------:R-:W-:Y:S01]  /*1000*/  ULEA.HI UR5, UR5, UR4, URZ, 0x8 ;  /* 0x0000000405057291 */ /* 0x000fe2000f8f403f */
[-C--:B------:R-:W-:Y:S01]  /*1010*/  IADD3 R3, RZ, -R5.reuse, -R0 ;  /* 0x80000005ff037210 */ /* 0x080fe20007ffe800 */
[----:B------:R-:W-:Y:S01]  /*1020*/  IMAD.U32 R6, RZ, RZ, UR6 ;  /* 0x00000006ff067e24 */ /* 0x000fe2000f8e00ff */
[----:B------:R-:W-:Y:S01]  /*1030*/  LOP3.LUT R22, R22, R5, RZ, 0xfc, !PT ;  /* 0x0000000516167212 */ /* 0x000fe200078efcff */
[----:B------:R-:W-:Y:S01]  /*1040*/  USHF.R.S32.HI UR43, URZ, 0x8, UR5 ;  /* 0x000000083f2b7899 */ /* 0x000fe20008011405 */
[----:B------:R-:W-:Y:S01]  /*1050*/  IMAD.MOV.U32 R5, RZ, RZ, -0x1 ;  /* 0xffffffffff057424 */ /* 0x000fe200078e00ff */
[----:B--2---:R-:W-:Y:S01]  /*1060*/  LOP3.LUT R73, R4, 0x3, RZ, 0xc0, !PT ;  /* 0x0000000304497812 */ /* 0x004fe200078ec0ff */
[----:B------:R-:W-:Y:S01]  /*1070*/  IMAD R3, R14, -0x40, R3 ;  /* 0xffffffc00e037824 */ /* 0x000fe200078e0203 */
[----:B------:R-:W-:Y:S01]  /*1080*/  UISETP.LT.AND UP0, UPT, UR43, 0x1, UPT ;  /* 0x000000012b00788c */ /* 0x000fe2000bf01270 */
[C---:B------:R-:W-:Y:S01]  /*1090*/  LOP3.LUT R76, R4.reuse, 0x80, RZ, 0xc0, !PT ;  /* 0x00000080044c7812 */ /* 0x040fe200078ec0ff */
[----:B------:R-:W-:Y:S01]  /*10a0*/  ULDC UR4, c[0x0][0x284] ;  /* 0x0000a10000047ab9 */ /* 0x000fe20000000800 */
[-C--:B---3--:R-:W-:Y:S01]  /*10b0*/  SHF.L.U32 R5, R5, R74.reuse, RZ ;  /* 0x0000004a05057219 */ /* 0x088fe200000006ff */
[----:B------:R-:W-:Y:S01]  /*10c0*/  USEL UR44, UR43, 0x1, UP0 ;  /* 0x000000012b2c7887 */ /* 0x000fe20008000000 */
[----:B------:R-:W-:Y:S01]  /*10d0*/  IMAD R73, R73, -0x2, R6 ;  /* 0xfffffffe49497824 */ /* 0x000fe200078e0206 */
[----:B------:R-:W-:Y:S01]  /*10e0*/  SHF.L.U32 R74, R7, R74, RZ ;  /* 0x0000004a074a7219 */ /* 0x000fe200000006ff */
[----:B------:R-:W-:Y:S01]  /*10f0*/  IMAD.SHL.U32 R75, R4, 0x2, RZ ;  /* 0x00000002044b7824 */ /* 0x000fe200078e00ff */
[----:B------:R-:W-:Y:S01]  /*1100*/  SHF.R.U32.HI R76, RZ, 0x7, R76 ;  /* 0x00000007ff4c7819 */ /* 0x000fe2000001164c */
[----:B------:R-:W-:Y:S01]  /*1110*/  VIADD R79, R3, UR4 ;  /* 0x00000004034f7c36 */ /* 0x000fe20008000000 */
[----:B------:R-:W-:Y:S01]  /*1120*/  LOP3.LUT R78, RZ, R5, RZ, 0x33, !PT ;  /* 0x00000005ff4e7212 */ /* 0x000fe200078e33ff */
[----:B----4-:R-:W-:Y:S01]  /*1130*/  VIADD R77, R77, 0xffffffff ;  /* 0xffffffff4d4d7836 */ /* 0x010fe20000000000 */
[----:B------:R-:W-:Y:S01]  /*1140*/  UIADD3 UR44, UR43, -UR44, URZ ;  /* 0x8000002c2b2c7290 */ /* 0x000fe2000fffe03f */
[----:B------:R-:W-:Y:S01]  /*1150*/  IMAD.MOV.U32 R23, RZ, RZ, RZ ;  /* 0x000000ffff177224 */ /* 0x000fe200078e00ff */
[----:B------:R-:W-:Y:S01]  /*1160*/  UMOV UR40, URZ ;  /* 0x0000003f00287c82 */ /* 0x000fe20008000000 */
[----:B------:R-:W-:-:S09]  /*1170*/  UMOV UR42, URZ ;  /* 0x0000003f002a7c82 */ /* 0x000fd20008000000 */
.L_x_130:
[----:B0-----:R-:W0:Y:S01]  /*1180*/  SHFL.IDX PT, R0, R76, RZ, 0x1f ;  /* 0x00001fff4c007589 */ /* 0x001e2200000e0000 */
[----:B-1----:R-:W1:Y:S01]  /*1190*/  S2UR UR7, SR_CgaCtaId ;  /* 0x00000000000779c3 */ /* 0x002e620000008800 */
[----:B------:R-:W-:Y:S01]  /*11a0*/  UMOV UR6, 0x400 ;  /* 0x0000040000067882 */ /* 0x000fe20000000000 */
[----:B0-----:R-:W-:Y:S01]  /*11b0*/  R2UR UR4, R0 ;  /* 0x00000000000472ca */ /* 0x001fe200000e0000 */
[----:B-1----:R-:W-:-:S12]  /*11c0*/  ULEA UR6, UR7, UR6, 0x18 ;  /* 0x0000000607067291 */ /* 0x002fd8000f8ec03f */
[----:B------:R-:W-:-:S04]  /*11d0*/  ULEA.HI UR5, UR4, UR4, URZ, 0x1 ;  /* 0x0000000404057291 */ /* 0x000fc8000f8f083f */
[----:B------:R-:W-:-:S04]  /*11e0*/  ULOP3.LUT UR5, UR5, 0x7fffe, URZ, 0xc0, !UPT ;  /* 0x0007fffe05057892 */ /* 0x000fc8000f8ec03f */
[----:B------:R-:W-:-:S03]  /*11f0*/  UIADD3 UR5, UR4, -UR5, URZ ;  /* 0x8000000504057290 */ /* 0x000fc6000fffe03f */
[----:B------:R-:W-:Y:S01]  /*1200*/  ULDC UR4, c[0x0][0x28c] ;  /* 0x0000a30000047ab9 */ /* 0x000fe20000000800 */
[----:B------:R-:W-:Y:S01]  /*1210*/  ULEA UR5, UR5, UR6, 0xd ;  /* 0x0000000605057291 */ /* 0x000fe2000f8e683f */
[----:B------:R-:W-:-:S03]  /*1220*/  ISETP.LT.AND P0, PT, RZ, UR4, PT ;  /* 0x00000004ff007c0c */ /* 0x000fc6000bf01270 */
[----:B------:R-:W-:-:S04]  /*1230*/  UIADD3 UR5, UR5, 0x100, URZ ;  /* 0x0000010005057890 */ /* 0x000fc8000fffe03f */
[----:B------:R-:W-:-:S04]  /*1240*/  USHF.R.U32.HI UR5, URZ, 0x4, UR5 ;  /* 0x000000043f057899 */ /* 0x000fc80008011605 */
[----:B------:R-:W-:-:S04]  /*1250*/  ULOP3.LUT UR5, UR5, 0x3fff, URZ, 0xc0, !UPT ;  /* 0x00003fff05057892 */ /* 0x000fc8000f8ec03f */
[----:B------:R-:W-:Y:S01]  /*1260*/  ULOP3.LUT UR45, UR5, 0x10000, URZ, 0xfc, !UPT ;  /* 0x00010000052d7892 */ /* 0x000fe2000f8efc3f */
[----:B----4-:R-:W-:Y:S11]  /*1270*/  @P0 BRA `(.L_x_13) ;  /* 0x0000000000400947 */ /* 0x010ff60003800000 */
[----:B------:R-:W-:Y:S01]  /*1280*/  MOV R0, 0x0 ;  /* 0x0000000000007802 */ /* 0x000fe20000000f00 */
[----:B------:R-:W-:Y:S01]  /*1290*/  ULDC.64 UR4, c[0x4][0x68] ;  /* 0x01001a0000047ab9 */ /* 0x000fe20000000a00 */
[----:B------:R-:W-:Y:S01]  /*12a0*/  ULDC.64 UR6, c[0x4][0x8] ;  /* 0x0100020000067ab9 */ /* 0x000fe20000000a00 */
[----:B------:R-:W-:Y:S01]  /*12b0*/  IMAD.U32 R4, RZ, RZ, UR4 ;  /* 0x00000004ff047e24 */ /* 0x000fe2000f8e00ff */
[----:B------:R0:W1:Y:S01]  /*12c0*/  LDC.64 R14, c[0x4][R0] ;  /* 0x01000000000e7b82 */ /* 0x0000620000000a00 */
[----:B------:R-:W-:Y:S01]  /*12d0*/  IMAD.U32 R5, RZ, RZ, UR5 ;  /* 0x00000005ff057e24 */ /* 0x000fe2000f8e00ff */
[----:B------:R-:W-:Y:S01]  /*12e0*/  ULDC.64 UR4, c[0x4][0x70] ;  /* 0x01001c0000047ab9 */ /* 0x000fe20000000a00 */
[----:B------:R-:W-:Y:S02]  /*12f0*/  IMAD.U32 R10, RZ, RZ, UR6 ;  /* 0x00000006ff0a7e24 */ /* 0x000fe4000f8e00ff */
[----:B------:R-:W-:Y:S02]  /*1300*/  IMAD.U32 R6, RZ, RZ, UR4 ;  /* 0x00000004ff067e24 */ /* 0x000fe4000f8e00ff */
[----:B------:R-:W-:-:S02]  /*1310*/  IMAD.U32 R7, RZ, RZ, UR5 ;  /* 0x00000005ff077e24 */ /* 0x000fc4000f8e00ff */
[----:B------:R-:W-:Y:S02]  /*1320*/  IMAD.U32 R11, RZ, RZ, UR7 ;  /* 0x00000007ff0b7e24 */ /* 0x000fe4000f8e00ff */
[----:B------:R-:W-:Y:S02]  /*1330*/  IMAD.MOV.U32 R8, RZ, RZ, 0x1e1 ;  /* 0x000001e1ff087424 */ /* 0x000fe400078e00ff */
[----:B------:R-:W-:Y:S02]  /*1340*/  IMAD.MOV.U32 R12, RZ, RZ, 0x1 ;  /* 0x00000001ff0c7424 */ /* 0x000fe400078e00ff */
[----:B0-----:R-:W-:-:S07]  /*1350*/  IMAD.MOV.U32 R13, RZ, RZ, RZ ;  /* 0x000000ffff0d7224 */ /* 0x001fce00078e00ff */
[----:B------:R-:W-:-:S07]  /*1360*/  LEPC R20, `(.L_x_13) ;  /* 0x000000001014794e */ /* 0x000fce0000000000 */
[----:B-1---5:R-:W-:Y:S05]  /*1370*/  CALL.ABS.NOINC R14 ;  /* 0x000000000e007343 */ /* 0x022fea0003c00000 */
.L_x_13:
[----:B------:R-:W-:-:S04]  /*1380*/  LOP3.LUT R0, R18, 0x1, RZ, 0xfc, !PT ;  /* 0x0000000112007812 */ /* 0x000fc800078efcff */
[----:B------:R-:W-:-:S13]  /*1390*/  ISETP.NE.AND P0, PT, R0, 0x3, PT ;  /* 0x000000030000780c */ /* 0x000fda0003f05270 */
[----:B------:R-:W-:Y:S05]  /*13a0*/  @!P0 BRA `(.L_x_14) ;  /* 0x0000000000048947 */ /* 0x000fea0003800000 */
[----:B------:R-:W-:Y:S01]  /*13b0*/  BPT.TRAP 0x1 ;  /* 0x000000040000795c */ /* 0x000fe20000300000 */
.L_x_14:
[----:B------:R-:W0:Y:S01]  /*13c0*/  S2UR UR5, SR_CgaCtaId ;  /* 0x00000000000579c3 */ /* 0x000e220000008800 */
[----:B------:R-:W-:Y:S01]  /*13d0*/  UMOV UR4, 0x400 ;  /* 0x0000040000047882 */ /* 0x000fe20000000000 */
[----:B------:R-:W-:Y:S02]  /*13e0*/  IMAD.U32 R0, RZ, RZ, UR40 ;  /* 0x00000028ff007e24 */ /* 0x000fe4000f8e00ff */
[----:B------:R-:W-:-:S03]  /*13f0*/  IMAD.U32 R3, RZ, RZ, UR42 ;  /* 0x0000002aff037e24 */ /* 0x000fc6000f8e00ff */
[----:B------:R-:W-:Y:S01]  /*1400*/  SHF.L.U32 R0, R0, 0x1f, RZ ;  /* 0x0000001f00007819 */ /* 0x000fe200000006ff */
[----:B0-----:R-:W-:-:S06]  /*1410*/  ULEA UR4, UR5, UR4, 0x18 ;  /* 0x0000000405047291 */ /* 0x001fcc000f8ec03f */
[----:B------:R-:W-:-:S04]  /*1420*/  IMAD.U32 R6, RZ, RZ, UR4 ;  /* 0x00000004ff067e24 */ /* 0x000fc8000f8e00ff */
[----:B------:R-:W-:-:S04]  /*1430*/  IMAD R3, R3, 0x8, R6 ;  /* 0x0000000803037824 */ /* 0x000fc800078e0206 */
[----:B------:R0:W1:Y:S01]  /*1440*/  SYNCS.PHASECHK.TRANS64.TRYWAIT P1, [R3+URZ], R0 ;  /* 0x00000000030075a7 */ /* 0x000062000802017f */
[----:B------:R-:W-:Y:S05]  /*1450*/  @!P0 BRA `(.L_x_15) ;  /* 0x0000000000048947 */ /* 0x000fea0003800000 */
[----:B------:R-:W-:Y:S01]  /*1460*/  BPT.TRAP 0x1 ;  /* 0x000000040000795c */ /* 0x000fe20000300000 */
.L_x_15:
[----:B------:R-:W-:-:S05]  /*1470*/  IMAD.U32 R4, RZ, RZ, UR44 ;  /* 0x0000002cff047e24 */ /* 0x000fca000f8e00ff */
[----:B------:R-:W-:Y:S01]  /*1480*/  ISETP.GE.AND P2, PT, R4, 0x1, PT ;  /* 0x000000010400780c */ /* 0x000fe20003f46270 */
[----:B-1----:R-:W-:-:S12]  /*1490*/  @P1 BRA `(.L_x_16) ;  /* 0x0000000000081947 */ /* 0x002fd80003800000 */
[----:B------:R-:W1:Y:S02]  /*14a0*/  SYNCS.PHASECHK.TRANS64.TRYWAIT P1, [R3+URZ], R0 ;  /* 0x00000000030075a7 */ /* 0x000e64000802017f */
[----:B-1----:R-:W-:Y:S05]  /*14b0*/  @!P1 BRA `(.L_x_17) ;  /* 0x0000005000109947 */ /* 0x002fea0003800000 */
.L_x_16:
[----:B------:R-:W-:Y:S05]  /*14c0*/  WARPSYNC.ALL ;  /* 0x0000000000007948 */ /* 0x000fea0003800000 */
[----:B------:R-:W-:Y:S01]  /*14d0*/  R2UR UR4, R6 ;  /* 0x00000000060472ca */ /* 0x000fe200000e0000 */
[----:B------:R-:W-:Y:S01]  /*14e0*/  ULEA UR5, UR42, UR45, 0xb ;  /* 0x0000002d2a057291 */ /* 0x000fe2000f8e583f */
[----:B------:R-:W-:Y:S01]  /*14f0*/  WARPGROUP.ARRIVE ;  /* 0x00000000000079c5 */ /* 0x000fe20000000000 */
[----:B------:R-:W-:Y:S01]  /*1500*/  UMOV UR9, 0x40000040 ;  /* 0x4000004000097882 */ /* 0x000fe20000000000 */
[----:B------:R-:W-:-:S04]  /*1510*/  UMOV UR11, 0x40000040 ;  /* 0x40000040000b7882 */ /* 0x000fc80000000000 */
[----:B------:R-:W-:-:S05]  /*1520*/  UMOV UR8, UR5 ;  /* 0x0000000500087c82 */ /* 0x000fca0008000000 */
[----:B------:R-:W-:-:S04]  /*1530*/  UIADD3 UR4, UR4, 0x20100, URZ ;  /* 0x0002010004047890 */ /* 0x000fc8000fffe03f */
[----:B------:R-:W-:-:S04]  /*1540*/  USHF.R.U32.HI UR4, URZ, 0x4, UR4 ;  /* 0x000000043f047899 */ /* 0x000fc80008011604 */
[----:B------:R-:W-:-:S04]  /*1550*/  ULOP3.LUT UR4, UR4, 0x3fff, URZ, 0xc0, !UPT ;  /* 0x00003fff04047892 */ /* 0x000fc8000f8ec03f */
[----:B------:R-:W-:-:S04]  /*1560*/  ULOP3.LUT UR4, UR4, 0x10000, URZ, 0xfc, !UPT ;  /* 0x0001000004047892 */ /* 0x000fc8000f8efc3f */
[----:B------:R-:W-:-:S07]  /*1570*/  UIMAD UR6, UR42, 0x600, UR4 ;  /* 0x000006002a0678a4 */ /* 0x000fce000f8e0204 */
[----:B------:R-:W-:Y:S02]  /*1580*/  UMOV UR10, UR6 ;  /* 0x00000006000a7c82 */ /* 0x000fe40008000000 */
[----:B------:R-:W-:Y:S01]  /*1590*/  IGMMA.64x96x32.S8.S8 R24, gdesc[UR8], RZ, !UPT, gsb0 ;  /* 0x02a00000081879f1 */ /* 0x000fe2000c0410ff */
[----:B------:R-:W-:Y:S02]  /*15a0*/  UIADD3 UR8, UR5, 0x2, URZ ;  /* 0x0000000205087890 */ /* 0x000fe4000fffe03f */
[----:B------:R-:W-:Y:S01]  /*15b0*/  UIADD3 UR10, UR6, 0x2, URZ ;  /* 0x00000002060a7890 */ /* 0x000fe2000fffe03f */
[----:B------:R-:W-:Y:S01]  /*15c0*/  UMOV UR9, 0x40000040 ;  /* 0x4000004000097882 */ /* 0x000fe20000000000 */
[----:B------:R-:W-:Y:S01]  /*15d0*/  UMOV UR11, 0x40000040 ;  /* 0x40000040000b7882 */ /* 0x000fe20000000000 */
[----:B------:R-:W-:Y:S02]  /*15e0*/  WARPGROUP.DEPBAR.LE gsb0, 0x0 ;  /* 0x00008000000079c5 */ /* 0x000fe40000010000 */
[----:B------:R-:W-:-:S06]  /*15f0*/  WARPGROUP.ARRIVE ;  /* 0x00000000000079c5 */ /* 0x000fcc0000000000 */
[----:B------:R-:W-:Y:S01]  /*1600*/  IGMMA.64x96x32.S8.S8 R24, gdesc[UR8], R24, gsb0 ;  /* 0x02a00000081879f1 */ /* 0x000fe20008041018 */
        /* <DEDUP_REMOVED lines=41> */
[----:B------:R-:W-:Y:S03]  /*18a0*/  IGMMA.64x96x32.S8.S8 R24, gdesc[UR8], R24, gsb0 ;  /* 0x02a00000081879f1 */ /* 0x000fe60008041018 */
[----:B------:R-:W-:Y:S02]  /*18b0*/  WARPGROUP.DEPBAR.LE gsb0, 0x0 ;  /* 0x00008000000079c5 */ /* 0x000fe40000010000 */
[----:B------:R-:W-:Y:S05]  /*18c0*/  @!P2 BRA `(.L_x_18) ;  /* 0x000000040094a947 */ /* 0x000fea0003800000 */
[----:B------:R-:W-:Y:S01]  /*18d0*/  UIADD3 UR5, UR42, 0x1, URZ ;  /* 0x000000012a057890 */ /* 0x000fe2000fffe03f */
[----:B01----:R-:W-:Y:S02]  /*18e0*/  IMAD.U32 R0, RZ, RZ, UR44 ;  /* 0x0000002cff007e24 */ /* 0x003fe4000f8e00ff */
[----:B------:R-:W-:Y:S01]  /*18f0*/  IMAD.U32 R3, RZ, RZ, UR42 ;  /* 0x0000002aff037e24 */ /* 0x000fe2000f8e00ff */
[----:B------:R-:W-:-:S04]  /*1900*/  UISETP.NE.AND UP0, UPT, UR5, 0x4, UPT ;  /* 0x000000040500788c */ /* 0x000fc8000bf05270 */
[----:B------:R-:W-:Y:S02]  /*1910*/  USEL UR6, URZ, 0x1, UP0 ;  /* 0x000000013f067887 */ /* 0x000fe40008000000 */
[----:B------:R-:W-:Y:S02]  /*1920*/  USEL UR5, UR5, URZ, UP0 ;  /* 0x0000003f05057287 */ /* 0x000fe40008000000 */
[----:B------:R-:W-:-:S06]  /*1930*/  ULOP3.LUT UR6, UR40, UR6, URZ, 0x3c, !UPT ;  /* 0x0000000628067292 */ /* 0x000fcc000f8e3c3f */
[----:B------:R-:W-:-:S07]  /*1940*/  IMAD.U32 R7, RZ, RZ, UR6 ;  /* 0x00000006ff077e24 */ /* 0x000fce000f8e00ff */
.L_x_25:
[----:B0-----:R-:W-:Y:S05]  /*1950*/  @!P0 BRA `(.L_x_19) ;  /* 0x0000000000048947 */ /* 0x001fea0003800000 */
[----:B------:R-:W-:Y:S01]  /*1960*/  BPT.TRAP 0x1 ;  /* 0x000000040000795c */ /* 0x000fe20000300000 */
.L_x_19:
[----:B------:R-:W0:Y:S01]  /*1970*/  S2UR UR7, SR_CgaCtaId ;  /* 0x00000000000779c3 */ /* 0x000e220000008800 */
[----:B------:R-:W-:Y:S01]  /*1980*/  UMOV UR6, 0x400 ;  /* 0x0000040000067882 */ /* 0x000fe20000000000 */
[----:B------:R-:W-:Y:S01]  /*1990*/  IMAD.U32 R5, RZ, RZ, UR5 ;  /* 0x00000005ff057e24 */ /* 0x000fe2000f8e00ff */
[----:B------:R-:W-:Y:S01]  /*19a0*/  SHF.L.U32 R4, R7, 0x1f, RZ ;  /* 0x0000001f07047819 */ /* 0x000fe200000006ff */
[----:B0-----:R-:W-:-:S06]  /*19b0*/  ULEA UR6, UR7, UR6, 0x18 ;  /* 0x0000000607067291 */ /* 0x001fcc000f8ec03f */
[----:B------:R-:W-:-:S04]  /*19c0*/  IMAD.U32 R6, RZ, RZ, UR6 ;  /* 0x00000006ff067e24 */ /* 0x000fc8000f8e00ff */
[----:B------:R-:W-:-:S04]  /*19d0*/  IMAD R5, R5, 0x8, R6 ;  /* 0x0000000805057824 */ /* 0x000fc800078e0206 */
[----:B------:R0:W1:Y:S01]  /*19e0*/  SYNCS.PHASECHK.TRANS64.TRYWAIT P1, [R5+URZ], R4 ;  /* 0x00000004050075a7 */ /* 0x000062000802017f */
[----:B------:R-:W-:Y:S05]  /*19f0*/  @!P0 BRA `(.L_x_20) ;  /* 0x0000000000048947 */ /* 0x000fea0003800000 */
[----:B------:R-:W-:Y:S01]  /*1a00*/  BPT.TRAP 0x1 ;  /* 0x000000040000795c */ /* 0x000fe20000300000 */
.L_x_20:
[----:B-1----:R-:W-:Y:S05]  /*1a10*/  @P1 BRA `(.L_x_21) ;  /* 0x0000000000081947 */ /* 0x002fea0003800000 */
[----:B------:R-:W1:Y:S02]  /*1a20*/  SYNCS.PHASECHK.TRANS64.TRYWAIT P1, [R5+URZ], R4 ;  /* 0x00000004050075a7 */ /* 0x000e64000802017f */
[----:B-1----:R-:W-:Y:S05]  /*1a30*/  @!P1 BRA `(.L_x_22) ;  /* 0x0000004800c49947 */ /* 0x002fea0003800000 */
.L_x_21:
[----:B------:R-:W-:Y:S01]  /*1a40*/  ULEA UR6, UR5, UR45, 0xb ;  /* 0x0000002d05067291 */ /* 0x000fe2000f8e583f */
[----:B------:R-:W-:Y:S01]  /*1a50*/  WARPGROUP.ARRIVE ;  /* 0x00000000000079c5 */ /* 0x000fe20000000000 */
[----:B------:R-:W-:Y:S01]  /*1a60*/  UIMAD UR7, UR5, 0x600, UR4 ;  /* 0x00000600050778a4 */ /* 0x000fe2000f8e0204 */
[----:B------:R-:W-:Y:S01]  /*1a70*/  UMOV UR9, 0x40000040 ;  /* 0x4000004000097882 */ /* 0x000fe20000000000 */
[----:B------:R-:W-:-:S03]  /*1a80*/  UMOV UR11, 0x40000040 ;  /* 0x40000040000b7882 */ /* 0x000fc60000000000 */
[----:B------:R-:W-:Y:S02]  /*1a90*/  UMOV UR8, UR6 ;  /* 0x0000000600087c82 */ /* 0x000fe40008000000 */
[----:B------:R-:W-:Y:S02]  /*1aa0*/  UMOV UR10, UR7 ;  /* 0x00000007000a7c82 */ /* 0x000fe40008000000 */
[----:B------:R-:W-:Y:S01]  /*1ab0*/  IGMMA.64x96x32.S8.S8 R24, gdesc[UR8], R24, gsb0 ;  /* 0x02a00000081879f1 */ /* 0x000fe20008041018 */
[----:B------:R-:W-:Y:S02]  /*1ac0*/  UIADD3 UR8, UR6, 0x2, URZ ;  /* 0x0000000206087890 */ /* 0x000fe4000fffe03f */
[----:B------:R-:W-:Y:S01]  /*1ad0*/  UIADD3 UR10, UR7, 0x2, URZ ;  /* 0x00000002070a7890 */ /* 0x000fe2000fffe03f */
[----:B------:R-:W-:Y:S01]  /*1ae0*/  UMOV UR9, 0x40000040 ;  /* 0x4000004000097882 */ /* 0x000fe20000000000 */
[----:B------:R-:W-:Y:S01]  /*1af0*/  UMOV UR11, 0x40000040 ;  /* 0x40000040000b7882 */ /* 0x000fe20000000000 */
[----:B------:R-:W-:-:S02]  /*1b00*/  WARPGROUP.DEPBAR.LE gsb0, 0x0 ;  /* 0x00008000000079c5 */ /* 0x000fc40000010000 */
        /* <DEDUP_REMOVED lines=46> */
[----:B------:R-:W-:Y:S01]  /*1df0*/  BPT.TRAP 0x1 ;  /* 0x000000040000795c */ /* 0x000fe20000300000 */
.L_x_23:
[----:B01----:R-:W-:Y:S01]  /*1e00*/  IMAD R4, R3, 0x8, R6 ;  /* 0x0000000803047824 */ /* 0x003fe200078e0206 */
[----:B------:R-:W-:-:S03]  /*1e10*/  ISETP.GT.U32.AND P1, PT, R18, 0x1, PT ;  /* 0x000000011200780c */ /* 0x000fc60003f24070 */
[----:B------:R-:W-:-:S05]  /*1e20*/  VIADD R4, R4, 0x20 ;  /* 0x0000002004047836 */ /* 0x000fca0000000000 */
[----:B------:R-:W-:-:S04]  /*1e30*/  PRMT R4, RZ, 0x654, R4 ;  /* 0x00000654ff047816 */ /* 0x000fc80000000004 */
[----:B------:R0:W-:Y:S01]  /*1e40*/  SYNCS.ARRIVE.TRANS64.RED.A1T0 RZ, [R4+URZ], RZ ;  /* 0x000000ff04ff79a7 */ /* 0x0001e2000810043f */
[----:B------:R-:W-:Y:S05]  /*1e50*/  @P1 BRA `(.L_x_24) ;  /* 0x0000000000041947 */ /* 0x000fea0003800000 */
[----:B------:R-:W-:Y:S01]  /*1e60*/  BPT.TRAP 0x1 ;  /* 0x000000040000795c */ /* 0x000fe20000300000 */
.L_x_24:
[----:B------:R-:W-:Y:S01]  /*1e70*/  UIADD3 UR5, UR5, 0x1, URZ ;  /* 0x0000000105057890 */ /* 0x000fe2000fffe03f */
[C---:B------:R-:W-:Y:S01]  /*1e80*/  ISETP.GT.AND P2, PT, R0.reuse, 0x1, PT ;  /* 0x000000010000780c */ /* 0x040fe20003f44270 */
[----:B------:R-:W-:Y:S02]  /*1e90*/  VIADD R3, R3, 0x1 ;  /* 0x0000000103037836 */ /* 0x000fe40000000000 */
[----:B------:R-:W-:Y:S01]  /*1ea0*/  UISETP.NE.AND UP0, UPT, UR5, 0x4, UPT ;  /* 0x000000040500788c */ /* 0x000fe2000bf05270 */
[----:B------:R-:W-:Y:S02]  /*1eb0*/  VIADD R0, R0, 0xffffffff ;  /* 0xffffffff00007836 */ /* 0x000fe40000000000 */
[C---:B------:R-:W-:Y:S01]  /*1ec0*/  ISETP.NE.AND P1, PT, R3.reuse, 0x4, PT ;  /* 0x000000040300780c */ /* 0x040fe20003f25270 */
[----:B------:R-:W-:Y:S02]  /*1ed0*/  USEL UR6, URZ, 0x1, UP0 ;  /* 0x000000013f067887 */ /* 0x000fe40008000000 */
[----:B------:R-:W-:Y:S01]  /*1ee0*/  USEL UR5, UR5, URZ, UP0 ;  /* 0x0000003f05057287 */ /* 0x000fe20008000000 */
[----:B------:R-:W-:-:S03]  /*1ef0*/  SEL R3, R3, RZ, P1 ;  /* 0x000000ff03037207 */ /* 0x000fc60000800000 */
[----:B------:R-:W-:Y:S01]  /*1f00*/  LOP3.LUT R7, R7, UR6, RZ, 0x3c, !PT ;  /* 0x0000000607077c12 */ /* 0x000fe2000f8e3cff */
[----:B------:R-:W-:Y:S07]  /*1f10*/  @P2 BRA `(.L_x_25) ;  /* 0xfffffff8008c2947 */ /* 0x000fee000383ffff */
.L_x_18:
[----:B01----:R-:W0:Y:S02]  /*1f20*/  LDC R0, c[0x0][0x28c] ;  /* 0x0000a300ff007b82 */ /* 0x003e240000000800 */
[----:B0-----:R-:W-:-:S13]  /*1f30*/  ISETP.GE.AND P1, PT, R0, 0x1, PT ;  /* 0x000000010000780c */ /* 0x001fda0003f26270 */
[----:B------:R-:W-:Y:S05]  /*1f40*/  @!P1 BRA `(.L_x_26) ;  /* 0x0000000000309947 */ /* 0x000fea0003800000 */
[----:B------:R-:W-:Y:S05]  /*1f50*/  @!P0 BRA `(.L_x_27) ;  /* 0x0000000000048947 */ /* 0x000fea0003800000 */
[----:B------:R-:W-:Y:S01]  /*1f60*/  BPT.TRAP 0x1 ;  /* 0x000000040000795c */ /* 0x000fe20000300000 */
.L_x_27:
[----:B------:R-:W-:Y:S01]  /*1f70*/  UIADD3 UR4, UR44, UR42, URZ ;  /* 0x0000002a2c047290 */ /* 0x000fe2000fffe03f */
[----:B------:R-:W-:-:S03]  /*1f80*/  ISETP.GT.U32.AND P0, PT, R18, 0x1, PT ;  /* 0x000000011200780c */ /* 0x000fc60003f04070 */
[----:B------:R-:W-:-:S04]  /*1f90*/  USHF.L.U32 UR4, UR4, 0x3, URZ ;  /* 0x0000000304047899 */ /* 0x000fc8000800063f */
[----:B------:R-:W-:-:S06]  /*1fa0*/  ULOP3.LUT UR4, UR4, 0x18, URZ, 0xc0, !UPT ;  /* 0x0000001804047892 */ /* 0x000fcc000f8ec03f */
[----:B------:R-:W-:-:S05]  /*1fb0*/  IMAD.U32 R3, RZ, RZ, UR4 ;  /* 0x00000004ff037e24 */ /* 0x000fca000f8e00ff */
[----:B------:R-:W-:-:S04]  /*1fc0*/  IADD3 R0, R6, 0x20, R3 ;  /* 0x0000002006007810 */ /* 0x000fc80007ffe003 */
[----:B------:R-:W-:-:S04]  /*1fd0*/  PRMT R0, RZ, 0x654, R0 ;  /* 0x00000654ff007816 */ /* 0x000fc80000000000 */
[----:B------:R0:W-:Y:S01]  /*1fe0*/  SYNCS.ARRIVE.TRANS64.RED.A1T0 RZ, [R0+URZ], RZ ;  /* 0x000000ff00ff79a7 */ /* 0x0001e2000810043f */
[----:B------:R-:W-:Y:S05]  /*1ff0*/  @P0 BRA `(.L_x_26) ;  /* 0x0000000000040947 */ /* 0x000fea0003800000 */
[----:B------:R-:W-:Y:S01]  /*2000*/  BPT.TRAP 0x1 ;  /* 0x000000040000795c */ /* 0x000fe20000300000 */
.L_x_26:
[----:B------:R-:W-:Y:S01]  /*2010*/  IMAD R82, R82, 0x60, RZ ;  /* 0x0000006052527824 */ /* 0x000fe200078e02ff */
[----:B------:R-:W-:Y:S01]  /*2020*/  ULDC UR4, c[0x0][0x288] ;  /* 0x0000a20000047ab9 */ /* 0x000fe20000000800 */
[----:B------:R-:W-:Y:S02]  /*2030*/  IMAD.SHL.U32 R10, R83, 0x80, RZ ;  /* 0x00000080530a7824 */ /* 0x000fe400078e00ff */
[----:B0-----:R-:W-:Y:S01]  /*2040*/  IMAD.MOV.U32 R0, RZ, RZ, -0x1 ;  /* 0xffffffffff007424 */ /* 0x001fe200078e00ff */
[----:B------:R-:W-:Y:S01]  /*2050*/  ISETP.GE.AND P0, PT, R82, UR4, PT ;  /* 0x0000000452007c0c */ /* 0x000fe2000bf06270 */
[----:B------:R-:W-:-:S03]  /*2060*/  ULDC UR4, c[0x0][0x284] ;  /* 0x0000a10000047ab9 */ /* 0x000fc60000000800 */
[----:B------:R-:W-:-:S13]  /*2070*/  ISETP.GE.OR P0, PT, R10, UR4, P0 ;  /* 0x000000040a007c0c */ /* 0x000fda0008706670 */
[----:B------:R-:W-:Y:S05]  /*2080*/  @P0 BRA `(.L_x_28) ;  /* 0x0000002400c80947 */ /* 0x000fea0003800000 */
[----:B------:R-:W0:Y:S01]  /*2090*/  LDC.64 R12, c[0x0][0x5c8] ;  /* 0x00017200ff0c7b82 */ /* 0x000e220000000a00 */
[----:B------:R-:W-:Y:S01]  /*20a0*/  SHF.R.S32.HI R11, RZ, 0x1f, R81 ;  /* 0x0000001fff0b7819 */ /* 0x000fe20000011451 */
[----:B------:R-:W-:Y:S01]  /*20b0*/  ULDC.64 UR4, c[0x0][0x5d0] ;  /* 0x0001740000047ab9 */ /* 0x000fe20000000a00 */
[----:B------:R-:W-:Y:S01]  /*20c0*/  LOP3.LUT R8, R82, 0x6, R75, 0xf8, !PT ;  /* 0x0000000652087812 */ /* 0x000fe200078ef84b */
[----:B------:R-:W-:Y:S01]  /*20d0*/  IMAD.WIDE R14, R83, 0x80, R22 ;  /* 0x00000080530e7825 */ /* 0x000fe200078e0216 */
[----:B------:R-:W-:Y:S02]  /*20e0*/  BSSY B0, `(.L_x_28) ;  /* 0x000026c000007945 */ /* 0x000fe40003800000 */
[----:B------:R-:W-:Y:S01]  /*20f0*/  SHF.R.S32.HI R9, RZ, 0x1f, R8 ;  /* 0x0000001fff097819 */ /* 0x000fe20000011408 */
[----:B------:R-:W-:Y:S02]  /*2100*/  IMAD R4, R11, UR4, RZ ;  /* 0x000000040b047c24 */ /* 0x000fe4000f8e02ff */
[----:B------:R-:W-:-:S02]  /*2110*/  IMAD.IADD R86, R79, 0x1, -R10 ;  /* 0x000000014f567824 */ /* 0x000fc400078e0a0a */
[C---:B------:R-:W-:Y:S02]  /*2120*/  IMAD R3, R81.reuse, UR5, R4 ;  /* 0x0000000551037c24 */ /* 0x040fe4000f8e0204 */
[----:B------:R-:W-:Y:S01]  /*2130*/  IMAD.WIDE.U32 R4, R81, UR4, R8 ;  /* 0x0000000451047c25 */ /* 0x000fe2000f8e0008 */
[----:B------:R-:W-:-:S03]  /*2140*/  ULDC.64 UR4, c[0x0][0x5c0] ;  /* 0x0001700000047ab9 */ /* 0x000fc60000000a00 */
[----:B------:R-:W-:Y:S02]  /*2150*/  IMAD.IADD R5, R5, 0x1, R3 ;  /* 0x0000000105057824 */ /* 0x000fe400078e0203 */
[-C--:B0-----:R-:W-:Y:S02]  /*2160*/  IMAD R3, R15, R12.reuse, RZ ;  /* 0x0000000c0f037224 */ /* 0x081fe400078e02ff */
[----:B------:R-:W-:-:S04]  /*2170*/  IMAD.WIDE.U32 R4, R14, R12, R4 ;  /* 0x0000000c0e047225 */ /* 0x000fc800078e0004 */
[----:B------:R-:W-:Y:S01]  /*2180*/  IMAD R3, R14, R13, R3 ;  /* 0x0000000d0e037224 */ /* 0x000fe200078e0203 */
[----:B------:R-:W-:-:S04]  /*2190*/  IADD3 R4, P0, R4, UR4, RZ ;  /* 0x0000000404047c10 */ /* 0x000fc8000ff1e0ff */
[----:B------:R-:W-:Y:S01]  /*21a0*/  IADD3.X R5, R5, UR5, R3, P0, !PT ;  /* 0x0000000505057c10 */ /* 0x000fe200087fe403 */
[----:B------:R-:W-:Y:S01]  /*21b0*/  IMAD.IADD R3, R73, 0x1, -R82 ;  /* 0x0000000149037824 */ /* 0x000fe200078e0a52 */
[----:B-----5:R-:W-:Y:S02]  /*21c0*/  ISETP.NE.AND P0, PT, R72, RZ, PT ;  /* 0x000000ff4800720c */ /* 0x020fe40003f05270 */
[----:B------:R-:W-:-:S04]  /*21d0*/  LEA R6, P1, R12, R4, 0x3 ;  /* 0x000000040c067211 */ /* 0x000fc800078218ff */
[----:B------:R-:W-:-:S07]  /*21e0*/  LEA.HI.X R7, R12, R5, R13, 0x3, P1 ;  /* 0x000000050c077211 */ /* 0x000fce00008f1c0d */
[----:B------:R-:W-:Y:S05]  /*21f0*/  @!P0 BRA `(.L_x_29) ;  /* 0x0000001c00208947 */ /* 0x000fea0003800000 */
[----:B------:R-:W0:Y:S01]  /*2200*/  LDC.64 R82, c[0x0][0x5b0] ;  /* 0x00016c00ff527b82 */ /* 0x000e220000000a00 */
[----:B------:R-:W-:Y:S01]  /*2210*/  ULDC.64 UR4, c[0x0][0x5b8] ;  /* 0x00016e0000047ab9 */ /* 0x000fe20000000a00 */
[----:B------:R-:W-:Y:S01]  /*2220*/  ISETP.GE.AND P1, PT, R86, 0x1, PT ;  /* 0x000000015600780c */ /* 0x000fe20003f26270 */
[----:B------:R-:W-:Y:S01]  /*2230*/  IMAD R10, R11, UR4, RZ ;  /* 0x000000040b0a7c24 */ /* 0x000fe2000f8e02ff */
[----:B------:R-:W-:Y:S01]  /*2240*/  BSSY B1, `(.L_x_30) ;  /* 0x000000e000017945 */ /* 0x000fe20003800000 */
[----:B------:R-:W-:Y:S01]  /*2250*/  IMAD.WIDE.U32 R20, R81, UR4, R8 ;  /* 0x0000000451147c25 */ /* 0x000fe2000f8e0008 */
[----:B------:R-:W-:Y:S02]  /*2260*/  ISETP.LT.OR P5, PT, R3, 0x1, !P1 ;  /* 0x000000010300780c */ /* 0x000fe40004fa1670 */
[----:B------:R-:W1:Y:S01]  /*2270*/  LDC.64 R84, c[0x0][0x5a8] ;  /* 0x00016a00ff547b82 */ /* 0x000e620000000a00 */
[----:B------:R-:W-:Y:S02]  /*2280*/  IMAD R13, R81, UR5, R10 ;  /* 0x00000005510d7c24 */ /* 0x000fe4000f8e020a */
[----:B------:R-:W-:-:S02]  /*2290*/  IMAD.MOV.U32 R12, RZ, RZ, R20 ;  /* 0x000000ffff0c7224 */ /* 0x000fc400078e0014 */
[----:B------:R-:W-:Y:S02]  /*22a0*/  IMAD.IADD R13, R21, 0x1, R13 ;  /* 0x00000001150d7824 */ /* 0x000fe400078e020d */
[-C--:B0-----:R-:W-:Y:S02]  /*22b0*/  IMAD R10, R15, R82.reuse, RZ ;  /* 0x000000520f0a7224 */ /* 0x081fe400078e02ff */
[----:B------:R-:W-:-:S04]  /*22c0*/  IMAD.WIDE.U32 R8, R14, R82, R12 ;  /* 0x000000520e087225 */ /* 0x000fc800078e000c */
[----:B------:R-:W-:Y:S01]  /*22d0*/  IMAD R81, R14, R83, R10 ;  /* 0x000000530e517224 */ /* 0x000fe200078e020a */
[----:B-1----:R-:W-:-:S04]  /*22e0*/  IADD3 R8, P0, R8, R84, RZ ;  /* 0x0000005408087210 */ /* 0x002fc80007f1e0ff */
[----:B------:R-:W-:Y:S01]  /*22f0*/  IADD3.X R9, R85, R9, R81, P0, !PT ;  /* 0x0000000955097210 */ /* 0x000fe200007fe451 */
[----:B------:R-:W-:Y:S08]  /*2300*/  @P5 BRA `(.L_x_31) ;  /* 0x0000000000045947 */ /* 0x000ff00003800000 */
[----:B------:R0:W5:Y:S02]  /*2310*/  LDG.E.U8 R80, desc[UR36][R8.64] ;  /* 0x0000002408507981 */ /* 0x000164000c1e1100 */
.L_x_31:
[----:B------:R-:W-:Y:S05]  /*2320*/  BSYNC B1 ;  /* 0x0000000000017941 */ /* 0x000fea0003800000 */
.L_x_30:
[----:B-----5:R-:W-:Y:S01]  /*2330*/  LOP3.LUT R15, R80, 0xffff, RZ, 0xc0, !PT ;  /* 0x0000ffff500f7812 */ /* 0x020fe200078ec0ff */
[C---:B------:R-:W-:Y:S01]  /*2340*/  IMAD.SHL.U32 R10, R82.reuse, 0x8, RZ ;  /* 0x00000008520a7824 */ /* 0x040fe200078e00ff */
[----:B------:R-:W-:Y:S01]  /*2350*/  SHF.L.U64.HI R11, R82, 0x3, R83 ;  /* 0x00000003520b7819 */ /* 0x000fe20000010253 */
[----:B------:R-:W-:Y:S01]  /*2360*/  BSSY B1, `(.L_x_32) ;  /* 0x000000e000017945 */ /* 0x000fe20003800000 */
[----:B------:R-:W-:Y:S02]  /*2370*/  PRMT R15, R15, 0x8880, RZ ;  /* 0x000088800f0f7816 */ /* 0x000fe400000000ff */
[----:B------:R-:W-:Y:S01]  /*2380*/  ISETP.LT.OR P2, PT, R3, 0x2, !P1 ;  /* 0x000000020300780c */ /* 0x000fe20004f41670 */
[----:B------:R-:W-:Y:S01]  /*2390*/  IMAD.WIDE.U32 R10, R14, R82, R10 ;  /* 0x000000520e0a7225 */ /* 0x000fe200078e000a */
[----:B------:R-:W-:-:S03]  /*23a0*/  ISETP.GE.AND P0, PT, R86, 0x9, PT ;  /* 0x000000095600780c */ /* 0x000fc60003f06270 */
[----:B------:R-:W-:Y:S01]  /*23b0*/  IMAD R14, R15, R72, RZ ;  /* 0x000000480f0e7224 */ /* 0x000fe200078e02ff */
[----:B------:R-:W-:Y:S01]  /*23c0*/  IADD3 R10, P3, P4, R20, R84, R10 ;  /* 0x00000054140a7210 */ /* 0x000fe20007c7e00a */
[----:B------:R-:W-:Y:S02]  /*23d0*/  IMAD.IADD R20, R81, 0x1, R11 ;  /* 0x0000000151147824 */ /* 0x000fe400078e020b */
[----:B------:R-:W-:-:S05]  /*23e0*/  @!P5 IMAD R15, R24, R19, R14 ;  /* 0x00000013180fd224 */ /* 0x000fca00078e020e */
[----:B------:R1:W-:Y:S01]  /*23f0*/  @!P5 STG.E.U8 desc[UR36][R4.64], R15 ;  /* 0x0000000f0400d986 */ /* 0x0003e2000c101124 */
[----:B------:R-:W-:Y:S05]  /*2400*/  @P2 BRA `(.L_x_33) ;  /* 0x00000000000c2947 */ /* 0x000fea0003800000 */
[----:B------:R-:W1:Y:S02]  /*2410*/  LDG.E.U8 R80, desc[UR36][R8.64+0x1] ;  /* 0x0000012408507981 */ /* 0x000e64000c1e1100 */
[----:B-1----:R-:W-:-:S05]  /*2420*/  PRMT R15, R80, 0x8880, RZ ;  /* 0x00008880500f7816 */ /* 0x002fca00000000ff */
[----:B------:R-:W-:-:S07]  /*2430*/  IMAD R14, R15, R72, RZ ;  /* 0x000000480f0e7224 */ /* 0x000fce00078e02ff */
.L_x_33:
[----:B------:R-:W-:Y:S05]  /*2440*/  BSYNC B1 ;  /* 0x0000000000017941 */ /* 0x000fea0003800000 */
.L_x_32:
[----:B------:R-:W-:Y:S01]  /*2450*/  ISETP.LT.OR P5, PT, R3, 0x1, !P0 ;  /* 0x000000010300780c */ /* 0x000fe200047a1670 */
[----:B------:R-:W-:Y:S01]  /*2460*/  @!P2 IMAD R25, R25, R19, R14 ;  /* 0x000000131919a224 */ /* 0x000fe200078e020e */
[----:B------:R-:W-:Y:S01]  /*2470*/  BSSY B1, `(.L_x_34) ;  /* 0x000000a000017945 */ /* 0x000fe20003800000 */
[----:B------:R-:W-:Y:S02]  /*2480*/  IADD3.X R11, R13, R85, R20, P3, P4 ;  /* 0x000000550d0b7210 */ /* 0x000fe40001fe8414 */
[C---:B------:R-:W-:Y:S01]  /*2490*/  ISETP.LT.OR P3, PT, R3.reuse, 0x2, !P0 ;  /* 0x000000020300780c */ /* 0x040fe20004761670 */
[----:B------:R2:W-:Y:S01]  /*24a0*/  @!P2 STG.E.U8 desc[UR36][R4.64+0x1], R25 ;  /* 0x000001190400a986 */ /* 0x0005e2000c101124 */
[C---:B------:R-:W-:Y:S02]  /*24b0*/  ISETP.LT.OR P4, PT, R3.reuse, 0x9, !P1 ;  /* 0x000000090300780c */ /* 0x040fe40004f81670 */
[----:B------:R-:W-:-:S04]  /*24c0*/  ISETP.LT.OR P2, PT, R3, 0xa, !P1 ;  /* 0x0000000a0300780c */ /* 0x000fc80004f41670 */
[----:B------:R-:W-:Y:S09]  /*24d0*/  @P5 BRA `(.L_x_35) ;  /* 0x00000000000c5947 */ /* 0x000ff20003800000 */
[----:B------:R-:W3:Y:S02]  /*24e0*/  LDG.E.U8 R80, desc[UR36][R10.64] ;  /* 0x000000240a507981 */ /* 0x000ee4000c1e1100 */
[----:B---3--:R-:W-:-:S05]  /*24f0*/  PRMT R13, R80, 0x8880, RZ ;  /* 0x00008880500d7816 */ /* 0x008fca00000000ff */
[----:B------:R-:W-:-:S07]  /*2500*/  IMAD R14, R13, R72, RZ ;  /* 0x000000480d0e7224 */ /* 0x000fce00078e02ff */
.L_x_35:
[----:B------:R-:W-:Y:S05]  /*2510*/  BSYNC B1 ;  /* 0x0000000000017941 */ /* 0x000fea0003800000 */
.L_x_34:
[----:B------:R-:W-:Y:S01]  /*2520*/  @!P5 IMAD R13, R26, R19, R14 ;  /* 0x000000131a0dd224 */ /* 0x000fe200078e020e */
[----:B------:R-:W-:Y:S04]  /*2530*/  BSSY B1, `(.L_x_36) ;  /* 0x0000006000017945 */ /* 0x000fe80003800000 */
[----:B------:R3:W-:Y:S01]  /*2540*/  @!P5 STG.E.U8 desc[UR36][R6.64], R13 ;  /* 0x0000000d0600d986 */ /* 0x0007e2000c101124 */
[----:B------:R-:W-:Y:S05]  /*2550*/  @P3 BRA `(.L_x_37) ;  /* 0x00000000000c3947 */ /* 0x000fea0003800000 */
[----:B------:R-:W3:Y:S02]  /*2560*/  LDG.E.U8 R80, desc[UR36][R10.64+0x1] ;  /* 0x000001240a507981 */ /* 0x000ee4000c1e1100 */
[----:B---3--:R-:W-:-:S05]  /*2570*/  PRMT R13, R80, 0x8880, RZ ;  /* 0x00008880500d7816 */ /* 0x008fca00000000ff */
[----:B------:R-:W-:-:S07]  /*2580*/  IMAD R14, R13, R72, RZ ;  /* 0x000000480d0e7224 */ /* 0x000fce00078e02ff */
.L_x_37:
[----:B------:R-:W-:Y:S05]  /*2590*/  BSYNC B1 ;  /* 0x0000000000017941 */ /* 0x000fea0003800000 */
.L_x_36:
[----:B------:R-:W-:Y:S01]  /*25a0*/  @!P3 IMAD R27, R27, R19, R14 ;  /* 0x000000131b1bb224 */ /* 0x000fe200078e020e */
[----:B------:R-:W-:Y:S04]  /*25b0*/  BSSY B1, `(.L_x_38) ;  /* 0x0000006000017945 */ /* 0x000fe80003800000 */
[----:B------:R4:W-:Y:S01]  /*25c0*/  @!P3 STG.E.U8 desc[UR36][R6.64+0x1], R27 ;  /* 0x0000011b0600b986 */ /* 0x0009e2000c101124 */
[----:B------:R-:W-:Y:S05]  /*25d0*/  @P4 BRA `(.L_x_39) ;  /* 0x00000000000c4947 */ /* 0x000fea0003800000 */
[----:B------:R-:W3:Y:S02]  /*25e0*/  LDG.E.U8 R80, desc[UR36][R8.64+0x8] ;  /* 0x0000082408507981 */ /* 0x000ee4000c1e1100 */
[----:B---3--:R-:W-:-:S05]  /*25f0*/  PRMT R13, R80, 0x8880, RZ ;  /* 0x00008880500d7816 */ /* 0x008fca00000000ff */
[----:B------:R-:W-:-:S07]  /*2600*/  IMAD R14, R13, R72, RZ ;  /* 0x000000480d0e7224 */ /* 0x000fce00078e02ff */
.L_x_39:
[----:B------:R-:W-:Y:S05]  /*2610*/  BSYNC B1 ;  /* 0x0000000000017941 */ /* 0x000fea0003800000 */
.L_x_38:
[----:B---3--:R-:W-:Y:S01]  /*2620*/  @!P4 IMAD R13, R28, R19, R14 ;  /* 0x000000131c0dc224 */ /* 0x008fe200078e020e */
[----:B------:R-:W-:Y:S04]  /*2630*/  BSSY B1, `(.L_x_40) ;  /* 0x0000006000017945 */ /* 0x000fe80003800000 */
[----:B------:R3:W-:Y:S01]  /*2640*/  @!P4 STG.E.U8 desc[UR36][R4.64+0x8], R13 ;  /* 0x0000080d0400c986 */ /* 0x0007e2000c101124 */
[----:B------:R-:W-:Y:S05]  /*2650*/  @P2 BRA `(.L_x_41) ;  /* 0x00000000000c2947 */ /* 0x000fea0003800000 */
[----:B------:R-:W3:Y:S02]  /*2660*/  LDG.E.U8 R80, desc[UR36][R8.64+0x9] ;  /* 0x0000092408507981 */ /* 0x000ee4000c1e1100 */
[----:B---3--:R-:W-:-:S05]  /*2670*/  PRMT R13, R80, 0x8880, RZ ;  /* 0x00008880500d7816 */ /* 0x008fca00000000ff */
[----:B------:R-:W-:-:S07]  /*2680*/  IMAD R14, R13, R72, RZ ;  /* 0x000000480d0e7224 */ /* 0x000fce00078e02ff */
.L_x_41:
[----:B------:R-:W-:Y:S05]  /*2690*/  BSYNC B1 ;  /* 0x0000000000017941 */ /* 0x000fea0003800000 */
.L_x_40:
[----:B------:R-:W-:Y:S01]  /*26a0*/  ISETP.LT.OR P4, PT, R3, 0x9, !P0 ;  /* 0x000000090300780c */ /* 0x000fe20004781670 */
[----:B------:R-:W-:Y:S01]  /*26b0*/  @!P2 IMAD R29, R29, R19, R14 ;  /* 0x000000131d1da224 */ /* 0x000fe200078e020e */
[----:B------:R-:W-:Y:S01]  /*26c0*/  BSSY B1, `(.L_x_42) ;  /* 0x0000009000017945 */ /* 0x000fe20003800000 */
[C---:B------:R-:W-:Y:S02]  /*26d0*/  ISETP.LT.OR P3, PT, R3.reuse, 0xa, !P0 ;  /* 0x0000000a0300780c */ /* 0x040fe40004761670 */
[C---:B------:R-:W-:Y:S01]  /*26e0*/  ISETP.LT.OR P5, PT, R3.reuse, 0x11, !P1 ;  /* 0x000000110300780c */ /* 0x040fe20004fa1670 */
[----:B------:R0:W-:Y:S01]  /*26f0*/  @!P2 STG.E.U8 desc[UR36][R4.64+0x9], R29 ;  /* 0x0000091d0400a986 */ /* 0x0001e2000c101124 */
[----:B------:R-:W-:-:S06]  /*2700*/  ISETP.LT.OR P2, PT, R3, 0x12, !P1 ;  /* 0x000000120300780c */ /* 0x000fcc0004f41670 */
[----:B------:R-:W-:Y:S07]  /*2710*/  @P4 BRA `(.L_x_43) ;  /* 0x00000000000c4947 */ /* 0x000fee0003800000 */
[----:B------:R-:W3:Y:S02]  /*2720*/  LDG.E.U8 R80, desc[UR36][R10.64+0x8] ;  /* 0x000008240a507981 */ /* 0x000ee4000c1e1100 */
[----:B---3--:R-:W-:-:S05]  /*2730*/  PRMT R13, R80, 0x8880, RZ ;  /* 0x00008880500d7816 */ /* 0x008fca00000000ff */
[----:B------:R-:W-:-:S07]  /*2740*/  IMAD R14, R13, R72, RZ ;  /* 0x000000480d0e7224 */ /* 0x000fce00078e02ff */
.L_x_43:
[----:B------:R-:W-:Y:S05]  /*2750*/  BSYNC B1 ;  /* 0x0000000000017941 */ /* 0x000fea0003800000 */
.L_x_42:
[----:B---3--:R-:W-:Y:S01]  /*2760*/  @!P4 IMAD R13, R30, R19, R14 ;  /* 0x000000131e0dc224 */ /* 0x008fe200078e020e */
[----:B------:R-:W-:Y:S04]  /*2770*/  BSSY B1, `(.L_x_44) ;  /* 0x0000006000017945 */ /* 0x000fe80003800000 */
[----:B------:R3:W-:Y:S01]  /*2780*/  @!P4 STG.E.U8 desc[UR36][R6.64+0x8], R13 ;  /* 0x0000080d0600c986 */ /* 0x0007e2000c101124 */
[----:B------:R-:W-:Y:S05]  /*2790*/  @P3 BRA `(.L_x_45) ;  /* 0x00000000000c3947 */ /* 0x000fea0003800000 */
[----:B------:R-:W3:Y:S02]  /*27a0*/  LDG.E.U8 R80, desc[UR36][R10.64+0x9] ;  /* 0x000009240a507981 */ /* 0x000ee4000c1e1100 */
[----:B---3--:R-:W-:-:S05]  /*27b0*/  PRMT R13, R80, 0x8880, RZ ;  /* 0x00008880500d7816 */ /* 0x008fca00000000ff */
[----:B------:R-:W-:-:S07]  /*27c0*/  IMAD R14, R13, R72, RZ ;  /* 0x000000480d0e7224 */ /* 0x000fce00078e02ff */
.L_x_45:
[----:B------:R-:W-:Y:S05]  /*27d0*/  BSYNC B1 ;  /* 0x0000000000017941 */ /* 0x000fea0003800000 */
.L_x_44:
[----:B------:R-:W-:Y:S01]  /*27e0*/  @!P3 IMAD R31, R31, R19, R14 ;  /* 0x000000131f1fb224 */ /* 0x000fe200078e020e */
[----:B------:R-:W-:Y:S04]  /*27f0*/  BSSY B1, `(.L_x_46) ;  /* 0x0000006000017945 */ /* 0x000fe80003800000 */
[----:B------:R0:W-:Y:S01]  /*2800*/  @!P3 STG.E.U8 desc[UR36][R6.64+0x9], R31 ;  /* 0x0000091f0600b986 */ /* 0x0001e2000c101124 */
[----:B------:R-:W-:Y:S05]  /*2810*/  @P5 BRA `(.L_x_47) ;  /* 0x00000000000c5947 */ /* 0x000fea0003800000 */
[----:B------:R-:W3:Y:S02]  /*2820*/  LDG.E.U8 R80, desc[UR36][R8.64+0x10] ;  /* 0x0000102408507981 */ /* 0x000ee4000c1e1100 */
[----:B---3--:R-:W-:-:S05]  /*2830*/  PRMT R13, R80, 0x8880, RZ ;  /* 0x00008880500d7816 */ /* 0x008fca00000000ff */
[----:B------:R-:W-:-:S07]  /*2840*/  IMAD R14, R13, R72, RZ ;  /* 0x000000480d0e7224 */ /* 0x000fce00078e02ff */
.L_x_47:
[----:B------:R-:W-:Y:S05]  /*2850*/  BSYNC B1 ;  /* 0x0000000000017941 */ /* 0x000fea0003800000 */
.L_x_46:
[----:B---3--:R-:W-:Y:S01]  /*2860*/  @!P5 IMAD R13, R32, R19, R14 ;  /* 0x00000013200dd224 */ /* 0x008fe200078e020e */
[----:B------:R-:W-:Y:S04]  /*2870*/  BSSY B1, `(.L_x_48) ;  /* 0x0000006000017945 */ /* 0x000fe80003800000 */
[----:B------:R3:W-:Y:S01]  /*2880*/  @!P5 STG.E.U8 desc[UR36][R4.64+0x10], R13 ;  /* 0x0000100d0400d986 */ /* 0x0007e2000c101124 */
[----:B------:R-:W-:Y:S05]  /*2890*/  @P2 BRA `(.L_x_49) ;  /* 0x00000000000c2947 */ /* 0x000fea0003800000 */
[----:B------:R-:W3:Y:S02]  /*28a0*/  LDG.E.U8 R80, desc[UR36][R8.64+0x11] ;  /* 0x0000112408507981 */ /* 0x000ee4000c1e1100 */
[----:B---3--:R-:W-:-:S05]  /*28b0*/  PRMT R13, R80, 0x8880, RZ ;  /* 0x00008880500d7816 */ /* 0x008fca00000000ff */
[----:B------:R-:W-:-:S07]  /*28c0*/  IMAD R14, R13, R72, RZ ;  /* 0x000000480d0e7224 */ /* 0x000fce00078e02ff */
.L_x_49:
[----:B------:R-:W-:Y:S05]  /*28d0*/  BSYNC B1 ;  /* 0x0000000000017941 */ /* 0x000fea0003800000 */
.L_x_48:
        /* <DEDUP_REMOVED lines=11> */
.L_x_51:
[----:B------:R-:W-:Y:S05]  /*2990*/  BSYNC B1 ;  /* 0x0000000000017941 */ /* 0x000fea0003800000 */
.L_x_50:
[----:B---3--:R-:W-:Y:S01]  /*29a0*/  @!P4 IMAD R13, R34, R19, R14 ;  /* 0x00000013220dc224 */ /* 0x008fe200078e020e */
[----:B------:R-:W-:Y:S04]  /*29b0*/  BSSY B1, `(.L_x_52) ;  /* 0x0000006000017945 */ /* 0x000fe80003800000 */
[----:B------:R3:W-:Y:S01]  /*29c0*/  @!P4 STG.E.U8 desc[UR36][R6.64+0x10], R13 ;  /* 0x0000100d0600c986 */ /* 0x0007e2000c101124 */
[----:B------:R-:W-:Y:S05]  /*29d0*/  @P3 BRA `(.L_x_53) ;  /* 0x00000000000c3947 */ /* 0x000fea0003800000 */
[----:B------:R-:W3:Y:S02]  /*29e0*/  LDG.E.U8 R80, desc[UR36][R10.64+0x11] ;  /* 0x000011240a507981 */ /* 0x000ee4000c1e1100 */
[----:B---3--:R-:W-:-:S05]  /*29f0*/  PRMT R13, R80, 0x8880, RZ ;  /* 0x00008880500d7816 */ /* 0x008fca00000000ff */
[----:B------:R-:W-:-:S07]  /*2a00*/  IMAD R14, R13, R72, RZ ;  /* 0x000000480d0e7224 */ /* 0x000fce00078e02ff */
.L_x_53:
[----:B------:R-:W-:Y:S05]  /*2a10*/  BSYNC B1 ;  /* 0x0000000000017941 */ /* 0x000fea0003800000 */
.L_x_52:
[----:B------:R-:W-:Y:S01]  /*2a20*/  @!P3 IMAD R35, R35, R19, R14 ;  /* 0x000000132323b224 */ /* 0x000fe200078e020e */
[----:B------:R-:W-:Y:S04]  /*2a30*/  BSSY B1, `(.L_x_54) ;  /* 0x0000006000017945 */ /* 0x000fe80003800000 */
[----:B------:R0:W-:Y:S01]  /*2a40*/  @!P3 STG.E.U8 desc[UR36][R6.64+0x11], R35 ;  /* 0x000011230600b986 */ /* 0x0001e2000c101124 */
[----:B------:R-:W-:Y:S05]  /*2a50*/  @P5 BRA `(.L_x_55) ;  /* 0x00000000000c5947 */ /* 0x000fea0003800000 */
[----:B------:R-:W3:Y:S02]  /*2a60*/  LDG.E.U8 R80, desc[UR36][R8.64+0x18] ;  /* 0x0000182408507981 */ /* 0x000ee4000c1e1100 */
[----:B---3--:R-:W-:-:S05]  /*2a70*/  PRMT R13, R80, 0x8880, RZ ;  /* 0x00008880500d7816 */ /* 0x008fca00000000ff */
[----:B------:R-:W-:-:S07]  /*2a80*/  IMAD R14, R13, R72, RZ ;  /* 0x000000480d0e7224 */ /* 0x000fce00078e02ff */
.L_x_55:
[----:B------:R-:W-:Y:S05]  /*2a90*/  BSYNC B1 ;  /* 0x0000000000017941 */ /* 0x000fea0003800000 */
.L_x_54:
[----:B---3--:R-:W-:Y:S01]  /*2aa0*/  @!P5 IMAD R13, R36, R19, R14 ;  /* 0x00000013240dd224 */ /* 0x008fe200078e020e */
[----:B------:R-:W-:Y:S04]  /*2ab0*/  BSSY B1, `(.L_x_56) ;  /* 0x0000006000017945 */ /* 0x000fe80003800000 */
[----:B------:R3:W-:Y:S01]  /*2ac0*/  @!P5 STG.E.U8 desc[UR36][R4.64+0x18], R13 ;  /* 0x0000180d0400d986 */ /* 0x0007e2000c101124 */
[----:B------:R-:W-:Y:S05]  /*2ad0*/  @P2 BRA `(.L_x_57) ;  /* 0x00000000000c2947 */ /* 0x000fea0003800000 */
[----:B------:R-:W3:Y:S02]  /*2ae0*/  LDG.E.U8 R80, desc[UR36][R8.64+0x19] ;  /* 0x0000192408507981 */ /* 0x000ee4000c1e1100 */
[----:B---3--:R-:W-:-:S05]  /*2af0*/  PRMT R13, R80, 0x8880, RZ ;  /* 0x00008880500d7816 */ /* 0x008fca00000000ff */
[----:B------:R-:W-:-:S07]  /*2b00*/  IMAD R14, R13, R72, RZ ;  /* 0x000000480d0e7224 */ /* 0x000fce00078e02ff */
.L_x_57:
[----:B------:R-:W-:Y:S05]  /*2b10*/  BSYNC B1 ;  /* 0x0000000000017941 */ /* 0x000fea0003800000 */
.L_x_56:
        /* <DEDUP_REMOVED lines=11> */
.L_x_59:
[----:B------:R-:W-:Y:S05]  /*2bd0*/  BSYNC B1 ;  /* 0x0000000000017941 */ /* 0x000fea0003800000 */
.L_x_58:
[----:B---3--:R-:W-:Y:S01]  /*2be0*/  @!P4 IMAD R13, R38, R19, R14 ;  /* 0x00000013260dc224 */ /* 0x008fe200078e020e */
[----:B------:R-:W-:Y:S04]  /*2bf0*/  BSSY B1, `(.L_x_60) ;  /* 0x0000006000017945 */ /* 0x000fe80003800000 */
[----:B------:R3:W-:Y:S01]  /*2c00*/  @!P4 STG.E.U8 desc[UR36][R6.64+0x18], R13 ;  /* 0x0000180d0600c986 */ /* 0x0007e2000c101124 */
[----:B------:R-:W-:Y:S05]  /*2c10*/  @P3 BRA `(.L_x_61) ;  /* 0x00000000000c3947 */ /* 0x000fea0003800000 */
[----:B------:R-:W3:Y:S02]  /*2c20*/  LDG.E.U8 R80, desc[UR36][R10.64+0x19] ;  /* 0x000019240a507981 */ /* 0x000ee4000c1e1100 */
[----:B---3--:R-:W-:-:S05]  /*2c30*/  PRMT R13, R80, 0x8880, RZ ;  /* 0x00008880500d7816 */ /* 0x008fca00000000ff */
[----:B------:R-:W-:-:S07]  /*2c40*/  IMAD R14, R13, R72, RZ ;  /* 0x000000480d0e7224 */ /* 0x000fce00078e02ff */
.L_x_61:
[----:B------:R-:W-:Y:S05]  /*2c50*/  BSYNC B1 ;  /* 0x0000000000017941 */ /* 0x000fea0003800000 */
.L_x_60:
[----:B------:R-:W-:Y:S01]  /*2c60*/  @!P3 IMAD R39, R39, R19, R14 ;  /* 0x000000132727b224 */ /* 0x000fe200078e020e */
[----:B------:R-:W-:Y:S04]  /*2c70*/  BSSY B1, `(.L_x_62) ;  /* 0x0000006000017945 */ /* 0x000fe80003800000 */
[----:B------:R0:W-:Y:S01]  /*2c80*/  @!P3 STG.E.U8 desc[UR36][R6.64+0x19], R39 ;  /* 0x000019270600b986 */ /* 0x0001e2000c101124 */
[----:B------:R-:W-:Y:S05]  /*2c90*/  @P5 BRA `(.L_x_63) ;  /* 0x00000000000c5947 */ /* 0x000fea0003800000 */
[----:B------:R-:W3:Y:S02]  /*2ca0*/  LDG.E.U8 R80, desc[UR36][R8.64+0x20] ;  /* 0x0000202408507981 */ /* 0x000ee4000c1e1100 */
[----:B---3--:R-:W-:-:S05]  /*2cb0*/  PRMT R13, R80, 0x8880, RZ ;  /* 0x00008880500d7816 */ /* 0x008fca00000000ff */
[----:B------:R-:W-:-:S07]  /*2cc0*/  IMAD R14, R13, R72, RZ ;  /* 0x000000480d0e7224 */ /* 0x000fce00078e02ff */
.L_x_63:
[----:B------:R-:W-:Y:S05]  /*2cd0*/  BSYNC B1 ;  /* 0x0000000000017941 */ /* 0x000fea0003800000 */
.L_x_62:
[----:B---3--:R-:W-:Y:S01]  /*2ce0*/  @!P5 IMAD R13, R40, R19, R14 ;  /* 0x00000013280dd224 */ /* 0x008fe200078e020e */
[----:B------:R-:W-:Y:S04]  /*2cf0*/  BSSY B1, `(.L_x_64) ;  /* 0x0000006000017945 */ /* 0x000fe80003800000 */
[----:B------:R3:W-:Y:S01]  /*2d00*/  @!P5 STG.E.U8 desc[UR36][R4.64+0x20], R13 ;  /* 0x0000200d0400d986 */ /* 0x0007e2000c101124 */
[----:B------:R-:W-:Y:S05]  /*2d10*/  @P2 BRA `(.L_x_65) ;  /* 0x00000000000c2947 */ /* 0x000fea0003800000 */
[----:B------:R-:W3:Y:S02]  /*2d20*/  LDG.E.U8 R80, desc[UR36][R8.64+0x21] ;  /* 0x0000212408507981 */ /* 0x000ee4000c1e1100 */
[----:B---3--:R-:W-:-:S05]  /*2d30*/  PRMT R13, R80, 0x8880, RZ ;  /* 0x00008880500d7816 */ /* 0x008fca00000000ff */
[----:B------:R-:W-:-:S07]  /*2d40*/  IMAD R14, R13, R72, RZ ;  /* 0x000000480d0e7224 */ /* 0x000fce00078e02ff */
.L_x_65:
[----:B------:R-:W-:Y:S05]  /*2d50*/  BSYNC B1 ;  /* 0x0000000000017941 */ /* 0x000fea0003800000 */
.L_x_64:
        /* <DEDUP_REMOVED lines=11> */
.L_x_67:
[----:B------:R-:W-:Y:S05]  /*2e10*/  BSYNC B1 ;  /* 0x0000000000017941 */ /* 0x000fea0003800000 */
.L_x_66:
[----:B---3--:R-:W-:Y:S01]  /*2e20*/  @!P4 IMAD R13, R42, R19, R14 ;  /* 0x000000132a0dc224 */ /* 0x008fe200078e020e */
[----:B------:R-:W-:Y:S04]  /*2e30*/  BSSY B1, `(.L_x_68) ;  /* 0x0000006000017945 */ /* 0x000fe80003800000 */
[----:B------:R3:W-:Y:S01]  /*2e40*/  @!P4 STG.E.U8 desc[UR36][R6.64+0x20], R13 ;  /* 0x0000200d0600c986 */ /* 0x0007e2000c101124 */
[----:B------:R-:W-:Y:S05]  /*2e50*/  @P3 BRA `(.L_x_69) ;  /* 0x00000000000c3947 */ /* 0x000fea0003800000 */
[----:B------:R-:W3:Y:S02]  /*2e60*/  LDG.E.U8 R80, desc[UR36][R10.64+0x21] ;  /* 0x000021240a507981 */ /* 0x000ee4000c1e1100 */
[----:B---3--:R-:W-:-:S05]  /*2e70*/  PRMT R13, R80, 0x8880, RZ ;  /* 0x00008880500d7816 */ /* 0x008fca00000000ff */
[----:B------:R-:W-:-:S07]  /*2e80*/  IMAD R14, R13, R72, RZ ;  /* 0x000000480d0e7224 */ /* 0x000fce00078e02ff */
.L_x_69:
[----:B------:R-:W-:Y:S05]  /*2e90*/  BSYNC B1 ;  /* 0x0000000000017941 */ /* 0x000fea0003800000 */
.L_x_68:
[----:B------:R-:W-:Y:S01]  /*2ea0*/  @!P3 IMAD R43, R43, R19, R14 ;  /* 0x000000132b2bb224 */ /* 0x000fe200078e020e */
[----:B------:R-:W-:Y:S04]  /*2eb0*/  BSSY B1, `(.L_x_70) ;  /* 0x0000006000017945 */ /* 0x000fe80003800000 */
[----:B------:R0:W-:Y:S01]  /*2ec0*/  @!P3 STG.E.U8 desc[UR36][R6.64+0x21], R43 ;  /* 0x0000212b0600b986 */ /* 0x0001e2000c101124 */
[----:B------:R-:W-:Y:S05]  /*2ed0*/  @P5 BRA `(.L_x_71) ;  /* 0x00000000000c5947 */ /* 0x000fea0003800000 */
[----:B------:R-:W3:Y:S02]  /*2ee0*/  LDG.E.U8 R80, desc[UR36][R8.64+0x28] ;  /* 0x0000282408507981 */ /* 0x000ee4000c1e1100 */
[----:B---3--:R-:W-:-:S05]  /*2ef0*/  PRMT R13, R80, 0x8880, RZ ;  /* 0x00008880500d7816 */ /* 0x008fca00000000ff */
[----:B------:R-:W-:-:S07]  /*2f00*/  IMAD R14, R13, R72, RZ ;  /* 0x000000480d0e7224 */ /* 0x000fce00078e02ff */
.L_x_71:
[----:B------:R-:W-:Y:S05]  /*2f10*/  BSYNC B1 ;  /* 0x0000000000017941 */ /* 0x000fea0003800000 */
.L_x_70:
[----:B---3--:R-:W-:Y:S01]  /*2f20*/  @!P5 IMAD R13, R44, R19, R14 ;  /* 0x000000132c0dd224 */ /* 0x008fe200078e020e */
[----:B------:R-:W-:Y:S04]  /*2f30*/  BSSY B1, `(.L_x_72) ;  /* 0x0000006000017945 */ /* 0x000fe80003800000 */
[----:B------:R3:W-:Y:S01]  /*2f40*/  @!P5 STG.E.U8 desc[UR36][R4.64+0x28], R13 ;  /* 0x0000280d0400d986 */ /* 0x0007e2000c101124 */
[----:B------:R-:W-:Y:S05]  /*2f50*/  @P2 BRA `(.L_x_73) ;  /* 0x00000000000c2947 */ /* 0x000fea0003800000 */
[----:B------:R-:W3:Y:S02]  /*2f60*/  LDG.E.U8 R80, desc[UR36][R8.64+0x29] ;  /* 0x0000292408507981 */ /* 0x000ee4000c1e1100 */
[----:B---3--:R-:W-:-:S05]  /*2f70*/  PRMT R13, R80, 0x8880, RZ ;  /* 0x00008880500d7816 */ /* 0x008fca00000000ff */
[----:B------:R-:W-:-:S07]  /*2f80*/  IMAD R14, R13, R72, RZ ;  /* 0x000000480d0e7224 */ /* 0x000fce00078e02ff */
.L_x_73:
[----:B------:R-:W-:Y:S05]  /*2f90*/  BSYNC B1 ;  /* 0x0000000000017941 */ /* 0x000fea0003800000 */
.L_x_72:
        /* <DEDUP_REMOVED lines=11> */
.L_x_75:
[----:B------:R-:W-:Y:S05]  /*3050*/  BSYNC B1 ;  /* 0x0000000000017941 */ /* 0x000fea0003800000 */
.L_x_74:
[----:B---3--:R-:W-:Y:S01]  /*3060*/  @!P4 IMAD R13, R46, R19, R14 ;  /* 0x000000132e0dc224 */ /* 0x008fe200078e020e */
[----:B------:R-:W-:Y:S04]  /*3070*/  BSSY B1, `(.L_x_76) ;  /* 0x0000006000017945 */ /* 0x000fe80003800000 */
[----:B------:R3:W-:Y:S01]  /*3080*/  @!P4 STG.E.U8 desc[UR36][R6.64+0x28], R13 ;  /* 0x0000280d0600c986 */ /* 0x0007e2000c101124 */
[----:B------:R-:W-:Y:S05]  /*3090*/  @P3 BRA `(.L_x_77) ;  /* 0x00000000000c3947 */ /* 0x000fea0003800000 */
[----:B------:R-:W3:Y:S02]  /*30a0*/  LDG.E.U8 R80, desc[UR36][R10.64+0x29] ;  /* 0x000029240a507981 */ /* 0x000ee4000c1e1100 */
[----:B---3--:R-:W-:-:S05]  /*30b0*/  PRMT R13, R80, 0x8880, RZ ;  /* 0x00008880500d7816 */ /* 0x008fca00000000ff */
[----:B------:R-:W-:-:S07]  /*30c0*/  IMAD R14, R13, R72, RZ ;  /* 0x000000480d0e7224 */ /* 0x000fce00078e02ff */
.L_x_77:
[----:B------:R-:W-:Y:S05]  /*30d0*/  BSYNC B1 ;  /* 0x0000000000017941 */ /* 0x000fea0003800000 */
.L_x_76:
[----:B------:R-:W-:Y:S01]  /*30e0*/  @!P3 IMAD R47, R47, R19, R14 ;  /* 0x000000132f2fb224 */ /* 0x000fe200078e020e */
[----:B------:R-:W-:Y:S04]  /*30f0*/  BSSY B1, `(.L_x_78) ;  /* 0x0000006000017945 */ /* 0x000fe80003800000 */
[----:B------:R0:W-:Y:S01]  /*3100*/  @!P3 STG.E.U8 desc[UR36][R6.64+0x29], R47 ;  /* 0x0000292f0600b986 */ /* 0x0001e2000c101124 */
[----:B------:R-:W-:Y:S05]  /*3110*/  @P5 BRA `(.L_x_79) ;  /* 0x00000000000c5947 */ /* 0x000fea0003800000 */
[----:B------:R-:W3:Y:S02]  /*3120*/  LDG.E.U8 R80, desc[UR36][R8.64+0x30] ;  /* 0x0000302408507981 */ /* 0x000ee4000c1e1100 */
[----:B---3--:R-:W-:-:S05]  /*3130*/  PRMT R13, R80, 0x8880, RZ ;  /* 0x00008880500d7816 */ /* 0x008fca00000000ff */
[----:B------:R-:W-:-:S07]  /*3140*/  IMAD R14, R13, R72, RZ ;  /* 0x000000480d0e7224 */ /* 0x000fce00078e02ff */
.L_x_79:
[----:B------:R-:W-:Y:S05]  /*3150*/  BSYNC B1 ;  /* 0x0000000000017941 */ /* 0x000fea0003800000 */
.L_x_78:
[----:B---3--:R-:W-:Y:S01]  /*3160*/  @!P5 IMAD R13, R48, R19, R14 ;  /* 0x00000013300dd224 */ /* 0x008fe200078e020e */
[----:B------:R-:W-:Y:S04]  /*3170*/  BSSY B1, `(.L_x_80) ;  /* 0x0000006000017945 */ /* 0x000fe80003800000 */
[----:B------:R3:W-:Y:S01]  /*3180*/  @!P5 STG.E.U8 desc[UR36][R4.64+0x30], R13 ;  /* 0x0000300d0400d986 */ /* 0x0007e2000c101124 */
[----:B------:R-:W-:Y:S05]  /*3190*/  @P2 BRA `(.L_x_81) ;  /* 0x00000000000c2947 */ /* 0x000fea0003800000 */
[----:B------:R-:W3:Y:S02]  /*31a0*/  LDG.E.U8 R80, desc[UR36][R8.64+0x31] ;  /* 0x0000312408507981 */ /* 0x000ee4000c1e1100 */
[----:B---3--:R-:W-:-:S05]  /*31b0*/  PRMT R13, R80, 0x8880, RZ ;  /* 0x00008880500d7816 */ /* 0x008fca00000000ff */
[----:B------:R-:W-:-:S07]  /*31c0*/  IMAD R14, R13, R72, RZ ;  /* 0x000000480d0e7224 */ /* 0x000fce00078e02ff */
.L_x_81:
[----:B------:R-:W-:Y:S05]  /*31d0*/  BSYNC B1 ;  /* 0x0000000000017941 */ /* 0x000fea0003800000 */
.L_x_80:
        /* <DEDUP_REMOVED lines=11> */
.L_x_83:
[----:B------:R-:W-:Y:S05]  /*3290*/  BSYNC B1 ;  /* 0x0000000000017941 */ /* 0x000fea0003800000 */
.L_x_82:
[----:B---3--:R-:W-:Y:S01]  /*32a0*/  @!P4 IMAD R13, R50, R19, R14 ;  /* 0x00000013320dc224 */ /* 0x008fe200078e020e */
[----:B------:R-:W-:Y:S04]  /*32b0*/  BSSY B1, `(.L_x_84) ;  /* 0x0000006000017945 */ /* 0x000fe80003800000 */
[----:B------:R3:W-:Y:S01]  /*32c0*/  @!P4 STG.E.U8 desc[UR36][R6.64+0x30], R13 ;  /* 0x0000300d0600c986 */ /* 0x0007e2000c101124 */
[----:B------:R-:W-:Y:S05]  /*32d0*/  @P3 BRA `(.L_x_85) ;  /* 0x00000000000c3947 */ /* 0x000fea0003800000 */
[----:B------:R-:W3:Y:S02]  /*32e0*/  LDG.E.U8 R80, desc[UR36][R10.64+0x31] ;  /* 0x000031240a507981 */ /* 0x000ee4000c1e1100 */
[----:B---3--:R-:W-:-:S05]  /*32f0*/  PRMT R13, R80, 0x8880, RZ ;  /* 0x00008880500d7816 */ /* 0x008fca00000000ff */
[----:B------:R-:W-:-:S07]  /*3300*/  IMAD R14, R13, R72, RZ ;  /* 0x000000480d0e7224 */ /* 0x000fce00078e02ff */
.L_x_85:
[----:B------:R-:W-:Y:S05]  /*3310*/  BSYNC B1 ;  /* 0x0000000000017941 */ /* 0x000fea0003800000 */
.L_x_84:
[----:B------:R-:W-:Y:S01]  /*3320*/  @!P3 IMAD R51, R51, R19, R14 ;  /* 0x000000133333b224 */ /* 0x000fe200078e020e */
[----:B------:R-:W-:Y:S04]  /*3330*/  BSSY B1, `(.L_x_86) ;  /* 0x0000006000017945 */ /* 0x000fe80003800000 */
[----:B------:R0:W-:Y:S01]  /*3340*/  @!P3 STG.E.U8 desc[UR36][R6.64+0x31], R51 ;  /* 0x000031330600b986 */ /* 0x0001e2000c101124 */
[----:B------:R-:W-:Y:S05]  /*3350*/  @P5 BRA `(.L_x_87) ;  /* 0x00000000000c5947 */ /* 0x000fea0003800000 */
[----:B------:R-:W3:Y:S02]  /*3360*/  LDG.E.U8 R80, desc[UR36][R8.64+0x38] ;  /* 0x0000382408507981 */ /* 0x000ee4000c1e1100 */
[----:B---3--:R-:W-:-:S05]  /*3370*/  PRMT R13, R80, 0x8880, RZ ;  /* 0x00008880500d7816 */ /* 0x008fca00000000ff */
[----:B------:R-:W-:-:S07]  /*3380*/  IMAD R14, R13, R72, RZ ;  /* 0x000000480d0e7224 */ /* 0x000fce00078e02ff */
.L_x_87:
[----:B------:R-:W-:Y:S05]  /*3390*/  BSYNC B1 ;  /* 0x0000000000017941 */ /* 0x000fea0003800000 */
.L_x_86:
[----:B---3--:R-:W-:Y:S01]  /*33a0*/  @!P5 IMAD R13, R52, R19, R14 ;  /* 0x00000013340dd224 */ /* 0x008fe200078e020e */
[----:B------:R-:W-:Y:S04]  /*33b0*/  BSSY B1, `(.L_x_88) ;  /* 0x0000006000017945 */ /* 0x000fe80003800000 */
[----:B------:R3:W-:Y:S01]  /*33c0*/  @!P5 STG.E.U8 desc[UR36][R4.64+0x38], R13 ;  /* 0x0000380d0400d986 */ /* 0x0007e2000c101124 */
[----:B------:R-:W-:Y:S05]  /*33d0*/  @P2 BRA `(.L_x_89) ;  /* 0x00000000000c2947 */ /* 0x000fea0003800000 */
[----:B------:R-:W3:Y:S02]  /*33e0*/  LDG.E.U8 R80, desc[UR36][R8.64+0x39] ;  /* 0x0000392408507981 */ /* 0x000ee4000c1e1100 */
[----:B---3--:R-:W-:-:S05]  /*33f0*/  PRMT R13, R80, 0x8880, RZ ;  /* 0x00008880500d7816 */ /* 0x008fca00000000ff */
[----:B------:R-:W-:-:S07]  /*3400*/  IMAD R14, R13, R72, RZ ;  /* 0x000000480d0e7224 */ /* 0x000fce00078e02ff */
.L_x_89:
[----:B------:R-:W-:Y:S05]  /*3410*/  BSYNC B1 ;  /* 0x0000000000017941 */ /* 0x000fea0003800000 */
.L_x_88:
        /* <DEDUP_REMOVED lines=11> */
.L_x_91:
[----:B------:R-:W-:Y:S05]  /*34d0*/  BSYNC B1 ;  /* 0x0000000000017941 */ /* 0x000fea0003800000 */
.L_x_90:
[----:B---3--:R-:W-:Y:S01]  /*34e0*/  @!P4 IMAD R13, R54, R19, R14 ;  /* 0x00000013360dc224 */ /* 0x008fe200078e020e */
[----:B------:R-:W-:Y:S04]  /*34f0*/  BSSY B1, `(.L_x_92) ;  /* 0x0000006000017945 */ /* 0x000fe80003800000 */
[----:B------:R3:W-:Y:S01]  /*3500*/  @!P4 STG.E.U8 desc[UR36][R6.64+0x38], R13 ;  /* 0x0000380d0600c986 */ /* 0x0007e2000c101124 */
[----:B------:R-:W-:Y:S05]  /*3510*/  @P3 BRA `(.L_x_93) ;  /* 0x00000000000c3947 */ /* 0x000fea0003800000 */
[----:B------:R-:W3:Y:S02]  /*3520*/  LDG.E.U8 R80, desc[UR36][R10.64+0x39] ;  /* 0x000039240a507981 */ /* 0x000ee4000c1e1100 */
[----:B---3--:R-:W-:-:S05]  /*3530*/  PRMT R13, R80, 0x8880, RZ ;  /* 0x00008880500d7816 */ /* 0x008fca00000000ff */
[----:B------:R-:W-:-:S07]  /*3540*/  IMAD R14, R13, R72, RZ ;  /* 0x000000480d0e7224 */ /* 0x000fce00078e02ff */
.L_x_93:
[----:B------:R-:W-:Y:S05]  /*3550*/  BSYNC B1 ;  /* 0x0000000000017941 */ /* 0x000fea0003800000 */
.L_x_92:
[----:B------:R-:W-:Y:S01]  /*3560*/  @!P3 IMAD R55, R55, R19, R14 ;  /* 0x000000133737b224 */ /* 0x000fe200078e020e */
[----:B------:R-:W-:Y:S04]  /*3570*/  BSSY B1, `(.L_x_94) ;  /* 0x0000006000017945 */ /* 0x000fe80003800000 */
[----:B------:R0:W-:Y:S01]  /*3580*/  @!P3 STG.E.U8 desc[UR36][R6.64+0x39], R55 ;  /* 0x000039370600b986 */ /* 0x0001e2000c101124 */
[----:B------:R-:W-:Y:S05]  /*3590*/  @P5 BRA `(.L_x_95) ;  /* 0x00000000000c5947 */ /* 0x000fea0003800000 */
[----:B------:R-:W3:Y:S02]  /*35a0*/  LDG.E.U8 R80, desc[UR36][R8.64+0x40] ;  /* 0x0000402408507981 */ /* 0x000ee4000c1e1100 */
[----:B---3--:R-:W-:-:S05]  /*35b0*/  PRMT R13, R80, 0x8880, RZ ;  /* 0x00008880500d7816 */ /* 0x008fca00000000ff */
[----:B------:R-:W-:-:S07]  /*35c0*/  IMAD R14, R13, R72, RZ ;  /* 0x000000480d0e7224 */ /* 0x000fce00078e02ff */
.L_x_95:
[----:B------:R-:W-:Y:S05]  /*35d0*/  BSYNC B1 ;  /* 0x0000000000017941 */ /* 0x000fea0003800000 */
.L_x_94:
[----:B---3--:R-:W-:Y:S01]  /*35e0*/  @!P5 IMAD R13, R56, R19, R14 ;  /* 0x00000013380dd224 */ /* 0x008fe200078e020e */
[----:B------:R-:W-:Y:S04]  /*35f0*/  BSSY B1, `(.L_x_96) ;  /* 0x0000006000017945 */ /* 0x000fe80003800000 */
[----:B------:R3:W-:Y:S01]  /*3600*/  @!P5 STG.E.U8 desc[UR36][R4.64+0x40], R13 ;  /* 0x0000400d0400d986 */ /* 0x0007e2000c101124 */
[----:B------:R-:W-:Y:S05]  /*3610*/  @P2 BRA `(.L_x_97) ;  /* 0x00000000000c2947 */ /* 0x000fea0003800000 */
[----:B------:R-:W3:Y:S02]  /*3620*/  LDG.E.U8 R80, desc[UR36][R8.64+0x41] ;  /* 0x0000412408507981 */ /* 0x000ee4000c1e1100 */
[----:B---3--:R-:W-:-:S05]  /*3630*/  PRMT R13, R80, 0x8880, RZ ;  /* 0x00008880500d7816 */ /* 0x008fca00000000ff */
[----:B------:R-:W-:-:S07]  /*3640*/  IMAD R14, R13, R72, RZ ;  /* 0x000000480d0e7224 */ /* 0x000fce00078e02ff */
.L_x_97:
[----:B------:R-:W-:Y:S05]  /*3650*/  BSYNC B1 ;  /* 0x0000000000017941 */ /* 0x000fea0003800000 */
.L_x_96:
        /* <DEDUP_REMOVED lines=11> */
.L_x_99:
[----:B------:R-:W-:Y:S05]  /*3710*/  BSYNC B1 ;  /* 0x0000000000017941 */ /* 0x000fea0003800000 */
.L_x_98:
[----:B---3--:R-:W-:Y:S01]  /*3720*/  @!P4 IMAD R13, R58, R19, R14 ;  /* 0x000000133a0dc224 */ /* 0x008fe200078e020e */
[----:B------:R-:W-:Y:S04]  /*3730*/  BSSY B1, `(.L_x_100) ;  /* 0x0000006000017945 */ /* 0x000fe80003800000 */
[----:B------:R3:W-:Y:S01]  /*3740*/  @!P4 STG.E.U8 desc[UR36][R6.64+0x40], R13 ;  /* 0x0000400d0600c986 */ /* 0x0007e2000c101124 */
[----:B------:R-:W-:Y:S05]  /*3750*/  @P3 BRA `(.L_x_101) ;  /* 0x00000000000c3947 */ /* 0x000fea0003800000 */
[----:B------:R-:W3:Y:S02]  /*3760*/  LDG.E.U8 R80, desc[UR36][R10.64+0x41] ;  /* 0x000041240a507981 */ /* 0x000ee4000c1e1100 */
[----:B---3--:R-:W-:-:S05]  /*3770*/  PRMT R13, R80, 0x8880, RZ ;  /* 0x00008880500d7816 */ /* 0x008fca00000000ff */
[----:B------:R-:W-:-:S07]  /*3780*/  IMAD R14, R13, R72, RZ ;  /* 0x000000480d0e7224 */ /* 0x000fce00078e02ff */
.L_x_101:
[----:B------:R-:W-:Y:S05]  /*3790*/  BSYNC B1 ;  /* 0x0000000000017941 */ /* 0x000fea0003800000 */
.L_x_100:
[----:B------:R-:W-:Y:S01]  /*37a0*/  @!P3 IMAD R59, R59, R19, R14 ;  /* 0x000000133b3bb224 */ /* 0x000fe200078e020e */
[----:B------:R-:W-:Y:S04]  /*37b0*/  BSSY B1, `(.L_x_102) ;  /* 0x0000006000017945 */ /* 0x000fe80003800000 */
[----:B------:R0:W-:Y:S01]  /*37c0*/  @!P3 STG.E.U8 desc[UR36][R6.64+0x41], R59 ;  /* 0x0000413b0600b986 */ /* 0x0001e2000c101124 */
[----:B------:R-:W-:Y:S05]  /*37d0*/  @P5 BRA `(.L_x_103) ;  /* 0x00000000000c5947 */ /* 0x000fea0003800000 */
[----:B------:R-:W3:Y:S02]  /*37e0*/  LDG.E.U8 R80, desc[UR36][R8.64+0x48] ;  /* 0x0000482408507981 */ /* 0x000ee4000c1e1100 */
[----:B---3--:R-:W-:-:S05]  /*37f0*/  PRMT R13, R80, 0x8880, RZ ;  /* 0x00008880500d7816 */ /* 0x008fca00000000ff */
[----:B------:R-:W-:-:S07]  /*3800*/  IMAD R14, R13, R72, RZ ;  /* 0x000000480d0e7224 */ /* 0x000fce00078e02ff */
.L_x_103:
[----:B------:R-:W-:Y:S05]  /*3810*/  BSYNC B1 ;  /* 0x0000000000017941 */ /* 0x000fea0003800000 */
.L_x_102:
[----:B---3--:R-:W-:Y:S01]  /*3820*/  @!P5 IMAD R13, R60, R19, R14 ;  /* 0x000000133c0dd224 */ /* 0x008fe200078e020e */
[----:B------:R-:W-:Y:S04]  /*3830*/  BSSY B1, `(.L_x_104) ;  /* 0x0000006000017945 */ /* 0x000fe80003800000 */
[----:B------:R3:W-:Y:S01]  /*3840*/  @!P5 STG.E.U8 desc[UR36][R4.64+0x48], R13 ;  /* 0x0000480d0400d986 */ /* 0x0007e2000c101124 */
[----:B------:R-:W-:Y:S05]  /*3850*/  @P2 BRA `(.L_x_105) ;  /* 0x00000000000c2947 */ /* 0x000fea0003800000 */
[----:B------:R-:W3:Y:S02]  /*3860*/  LDG.E.U8 R80, desc[UR36][R8.64+0x49] ;  /* 0x0000492408507981 */ /* 0x000ee4000c1e1100 */
[----:B---3--:R-:W-:-:S05]  /*3870*/  PRMT R13, R80, 0x8880, RZ ;  /* 0x00008880500d7816 */ /* 0x008fca00000000ff */
[----:B------:R-:W-:-:S07]  /*3880*/  IMAD R14, R13, R72, RZ ;  /* 0x000000480d0e7224 */ /* 0x000fce00078e02ff */
.L_x_105:
[----:B------:R-:W-:Y:S05]  /*3890*/  BSYNC B1 ;  /* 0x0000000000017941 */ /* 0x000fea0003800000 */
.L_x_104:
        /* <DEDUP_REMOVED lines=11> */
.L_x_107:
[----:B------:R-:W-:Y:S05]  /*3950*/  BSYNC B1 ;  /* 0x0000000000017941 */ /* 0x000fea0003800000 */
.L_x_106:
[----:B---3--:R-:W-:Y:S01]  /*3960*/  @!P4 IMAD R13, R62, R19, R14 ;  /* 0x000000133e0dc224 */ /* 0x008fe200078e020e */
[----:B------:R-:W-:Y:S04]  /*3970*/  BSSY B1, `(.L_x_108) ;  /* 0x0000006000017945 */ /* 0x000fe80003800000 */
[----:B------:R3:W-:Y:S01]  /*3980*/  @!P4 STG.E.U8 desc[UR36][R6.64+0x48], R13 ;  /* 0x0000480d0600c986 */ /* 0x0007e2000c101124 */
[----:B------:R-:W-:Y:S05]  /*3990*/  @P3 BRA `(.L_x_109) ;  /* 0x00000000000c3947 */ /* 0x000fea0003800000 */
[----:B------:R-:W3:Y:S02]  /*39a0*/  LDG.E.U8 R80, desc[UR36][R10.64+0x49] ;  /* 0x000049240a507981 */ /* 0x000ee4000c1e1100 */
[----:B---3--:R-:W-:-:S05]  /*39b0*/  PRMT R13, R80, 0x8880, RZ ;  /* 0x00008880500d7816 */ /* 0x008fca00000000ff */
[----:B------:R-:W-:-:S07]  /*39c0*/  IMAD R14, R13, R72, RZ ;  /* 0x000000480d0e7224 */ /* 0x000fce00078e02ff */
.L_x_109:
[----:B------:R-:W-:Y:S05]  /*39d0*/  BSYNC B1 ;  /* 0x0000000000017941 */ /* 0x000fea0003800000 */
.L_x_108:
[----:B------:R-:W-:Y:S01]  /*39e0*/  @!P3 IMAD R63, R63, R19, R14 ;  /* 0x000000133f3fb224 */ /* 0x000fe200078e020e */
[----:B------:R-:W-:Y:S04]  /*39f0*/  BSSY B1, `(.L_x_110) ;  /* 0x0000006000017945 */ /* 0x000fe80003800000 */
[----:B------:R0:W-:Y:S01]  /*3a00*/  @!P3 STG.E.U8 desc[UR36][R6.64+0x49], R63 ;  /* 0x0000493f0600b986 */ /* 0x0001e2000c101124 */
[----:B------:R-:W-:Y:S05]  /*3a10*/  @P5 BRA `(.L_x_111) ;  /* 0x00000000000c5947 */ /* 0x000fea0003800000 */
[----:B------:R-:W3:Y:S02]  /*3a20*/  LDG.E.U8 R80, desc[UR36][R8.64+0x50] ;  /* 0x0000502408507981 */ /* 0x000ee4000c1e1100 */
[----:B---3--:R-:W-:-:S05]  /*3a30*/  PRMT R13, R80, 0x8880, RZ ;  /* 0x00008880500d7816 */ /* 0x008fca00000000ff */
[----:B------:R-:W-:-:S07]  /*3a40*/  IMAD R14, R13, R72, RZ ;  /* 0x000000480d0e7224 */ /* 0x000fce00078e02ff */
.L_x_111:
[----:B------:R-:W-:Y:S05]  /*3a50*/  BSYNC B1 ;  /* 0x0000000000017941 */ /* 0x000fea0003800000 */
.L_x_110:
[----:B---3--:R-:W-:Y:S01]  /*3a60*/  @!P5 IMAD R13, R64, R19, R14 ;  /* 0x00000013400dd224 */ /* 0x008fe200078e020e */
[----:B------:R-:W-:Y:S04]  /*3a70*/  BSSY B1, `(.L_x_112) ;  /* 0x0000006000017945 */ /* 0x000fe80003800000 */
[----:B------:R3:W-:Y:S01]  /*3a80*/  @!P5 STG.E.U8 desc[UR36][R4.64+0x50], R13 ;  /* 0x0000500d0400d986 */ /* 0x0007e2000c101124 */
[----:B------:R-:W-:Y:S05]  /*3a90*/  @P2 BRA `(.L_x_113) ;  /* 0x00000000000c2947 */ /* 0x000fea0003800000 */
[----:B------:R-:W3:Y:S02]  /*3aa0*/  LDG.E.U8 R80, desc[UR36][R8.64+0x51] ;  /* 0x0000512408507981 */ /* 0x000ee4000c1e1100 */
[----:B---3--:R-:W-:-:S05]  /*3ab0*/  PRMT R13, R80, 0x8880, RZ ;  /* 0x00008880500d7816 */ /* 0x008fca00000000ff */
[----:B------:R-:W-:-:S07]  /*3ac0*/  IMAD R14, R13, R72, RZ ;  /* 0x000000480d0e7224 */ /* 0x000fce00078e02ff */
.L_x_113:
[----:B------:R-:W-:Y:S05]  /*3ad0*/  BSYNC B1 ;  /* 0x0000000000017941 */ /* 0x000fea0003800000 */
.L_x_112:
[----:B------:R-:W-:Y:S01]  /*3ae0*/  ISETP.LT.OR P4, PT, R3, 0x51, !P0 ;  /* 0x000000510300780c */ /* 0x000fe20004781670 */
[----:B------:R-:W-:Y:S01]  /*3af0*/  @!P2 IMAD R65, R65, R19, R14 ;  /* 0x000000134141a224 */ /* 0x000fe200078e020e */
[----:B------:R-:W-:Y:S01]  /*3b00*/  BSSY B1, `(.L_x_114) ;  /* 0x000000a000017945 */ /* 0x000fe20003800000 */
[C---:B------:R-:W-:Y:S02]  /*3b10*/  ISETP.LT.OR P3, PT, R3.reuse, 0x52, !P0 ;  /* 0x000000520300780c */ /* 0x040fe40004761670 */
        /* <DEDUP_REMOVED lines=8> */
.L_x_115:
[----:B------:R-:W-:Y:S05]  /*3ba0*/  BSYNC B1 ;  /* 0x0000000000017941 */ /* 0x000fea0003800000 */
.L_x_114:
[----:B---3--:R-:W-:Y:S01]  /*3bb0*/  @!P4 IMAD R13, R66, R19, R14 ;  /* 0x00000013420dc224 */ /* 0x008fe200078e020e */
[----:B------:R-:W-:Y:S04]  /*3bc0*/  BSSY B1, `(.L_x_116) ;  /* 0x0000006000017945 */ /* 0x000fe80003800000 */
[----:B------:R3:W-:Y:S01]  /*3bd0*/  @!P4 STG.E.U8 desc[UR36][R6.64+0x50], R13 ;  /* 0x0000500d0600c986 */ /* 0x0007e2000c101124 */
[----:B------:R-:W-:Y:S05]  /*3be0*/  @P3 BRA `(.L_x_117) ;  /* 0x00000000000c3947 */ /* 0x000fea0003800000 */
[----:B------:R-:W3:Y:S02]  /*3bf0*/  LDG.E.U8 R80, desc[UR36][R10.64+0x51] ;  /* 0x000051240a507981 */ /* 0x000ee4000c1e1100 */
[----:B---3--:R-:W-:-:S05]  /*3c00*/  PRMT R13, R80, 0x8880, RZ ;  /* 0x00008880500d7816 */ /* 0x008fca00000000ff */
[----:B------:R-:W-:-:S07]  /*3c10*/  IMAD R14, R13, R72, RZ ;  /* 0x000000480d0e7224 */ /* 0x000fce00078e02ff */
.L_x_117:
[----:B------:R-:W-:Y:S05]  /*3c20*/  BSYNC B1 ;  /* 0x0000000000017941 */ /* 0x000fea0003800000 */
.L_x_116:
[----:B------:R-:W-:Y:S01]  /*3c30*/  @!P3 IMAD R67, R67, R19, R14 ;  /* 0x000000134343b224 */ /* 0x000fe200078e020e */
[----:B------:R-:W-:Y:S04]  /*3c40*/  BSSY B1, `(.L_x_118) ;  /* 0x0000006000017945 */ /* 0x000fe80003800000 */
[----:B------:R0:W-:Y:S01]  /*3c50*/  @!P3 STG.E.U8 desc[UR36][R6.64+0x51], R67 ;  /* 0x000051430600b986 */ /* 0x0001e2000c101124 */
[----:B------:R-:W-:Y:S05]  /*3c60*/  @P2 BRA `(.L_x_119) ;  /* 0x00000000000c2947 */ /* 0x000fea0003800000 */
[----:B------:R-:W3:Y:S02]  /*3c70*/  LDG.E.U8 R80, desc[UR36][R8.64+0x58] ;  /* 0x0000582408507981 */ /* 0x000ee4000c1e1100 */
[----:B---3--:R-:W-:-:S05]  /*3c80*/  PRMT R13, R80, 0x8880, RZ ;  /* 0x00008880500d7816 */ /* 0x008fca00000000ff */
[----:B------:R-:W-:-:S07]  /*3c90*/  IMAD R14, R13, R72, RZ ;  /* 0x000000480d0e7224 */ /* 0x000fce00078e02ff */
.L_x_119:
[----:B------:R-:W-:Y:S05]  /*3ca0*/  BSYNC B1 ;  /* 0x0000000000017941 */ /* 0x000fea0003800000 */
.L_x_118:
[----:B---3--:R-:W-:Y:S01]  /*3cb0*/  @!P2 IMAD R13, R68, R19, R14 ;  /* 0x00000013440da224 */ /* 0x008fe200078e020e */
[----:B------:R-:W-:Y:S04]  /*3cc0*/  BSSY B1, `(.L_x_120) ;  /* 0x0000006000017945 */ /* 0x000fe80003800000 */
[----:B------:R3:W-:Y:S01]  /*3cd0*/  @!P2 STG.E.U8 desc[UR36][R4.64+0x58], R13 ;  /* 0x0000580d0400a986 */ /* 0x0007e2000c101124 */
[----:B------:R-:W-:Y:S05]  /*3ce0*/  @P1 BRA `(.L_x_121) ;  /* 0x00000000000c1947 */ /* 0x000fea0003800000 */
[----:B------:R-:W3:Y:S02]  /*3cf0*/  LDG.E.U8 R80, desc[UR36][R8.64+0x59] ;  /* 0x0000592408507981 */ /* 0x000ee4000c1e1100 */
[----:B---3--:R-:W-:-:S05]  /*3d00*/  PRMT R13, R80, 0x8880, RZ ;  /* 0x00008880500d7816 */ /* 0x008fca00000000ff */
[----:B------:R-:W-:-:S07]  /*3d10*/  IMAD R14, R13, R72, RZ ;  /* 0x000000480d0e7224 */ /* 0x000fce00078e02ff */
.L_x_121:
[----:B------:R-:W-:Y:S05]  /*3d20*/  BSYNC B1 ;  /* 0x0000000000017941 */ /* 0x000fea0003800000 */
.L_x_120:
[----:B------:R-:W-:Y:S01]  /*3d30*/  @!P1 IMAD R69, R69, R19, R14 ;  /* 0x0000001345459224 */ /* 0x000fe200078e020e */
[----:B------:R-:W-:Y:S04]  /*3d40*/  BSSY B1, `(.L_x_122) ;  /* 0x0000006000017945 */ /* 0x000fe80003800000 */
[----:B------:R0:W-:Y:S01]  /*3d50*/  @!P1 STG.E.U8 desc[UR36][R4.64+0x59], R69 ;  /* 0x0000594504009986 */ /* 0x0001e2000c101124 */
[----:B------:R-:W-:Y:S05]  /*3d60*/  @P5 BRA `(.L_x_123) ;  /* 0x00000000000c5947 */ /* 0x000fea0003800000 */
[----:B------:R-:W0:Y:S02]  /*3d70*/  LDG.E.U8 R80, desc[UR36][R10.64+0x58] ;  /* 0x000058240a507981 */ /* 0x000e24000c1e1100 */
[----:B0123--:R-:W-:-:S05]  /*3d80*/  PRMT R5, R80, 0x8880, RZ ;  /* 0x0000888050057816 */ /* 0x00ffca00000000ff */
[----:B------:R-:W-:-:S07]  /*3d90*/  IMAD R14, R5, R72, RZ ;  /* 0x00000048050e7224 */ /* 0x000fce00078e02ff */
.L_x_123:
[----:B------:R-:W-:Y:S05]  /*3da0*/  BSYNC B1 ;  /* 0x0000000000017941 */ /* 0x000fea0003800000 */
.L_x_122:
[----:B0123--:R-:W-:Y:S01]  /*3db0*/  @!P5 IMAD R5, R70, R19, R14 ;  /* 0x000000134605d224 */ /* 0x00ffe200078e020e */
[----:B------:R-:W-:Y:S01]  /*3dc0*/  ISETP.LT.OR P0, PT, R3, 0x5a, !P0 ;  /* 0x0000005a0300780c */ /* 0x000fe20004701670 */
[----:B------:R-:W-:Y:S03]  /*3dd0*/  BSSY B1, `(.L_x_124) ;  /* 0x0000006000017945 */ /* 0x000fe60003800000 */
[----:B------:R0:W-:Y:S09]  /*3de0*/  @!P5 STG.E.U8 desc[UR36][R6.64+0x58], R5 ;  /* 0x000058050600d986 */ /* 0x0001f2000c101124 */
[----:B------:R-:W-:Y:S05]  /*3df0*/  @P0 BRA `(.L_x_125) ;  /* 0x00000000000c0947 */ /* 0x000fea0003800000 */
[----:B------:R-:W2:Y:S02]  /*3e00*/  LDG.E.U8 R80, desc[UR36][R10.64+0x59] ;  /* 0x000059240a507981 */ /* 0x000ea4000c1e1100 */
[----:B--2---:R-:W-:-:S05]  /*3e10*/  PRMT R3, R80, 0x8880, RZ ;  /* 0x0000888050037816 */ /* 0x004fca00000000ff */
[----:B------:R-:W-:-:S07]  /*3e20*/  IMAD R14, R3, R72, RZ ;  /* 0x00000048030e7224 */ /* 0x000fce00078e02ff */
.L_x_125:
[----:B------:R-:W-:Y:S05]  /*3e30*/  BSYNC B1 ;  /* 0x0000000000017941 */ /* 0x000fea0003800000 */
.L_x_124:
[----:B------:R-:W-:Y:S01]  /*3e40*/  IMAD R71, R71, R19, R14 ;  /* 0x0000001347477224 */ /* 0x000fe200078e020e */
[----:B------:R-:W-:Y:S06]  /*3e50*/  @P0 BRA `(.L_x_126) ;  /* 0x0000000800500947 */ /* 0x000fec0003800000 */
[----:B------:R1:W-:Y:S01]  /*3e60*/  STG.E.U8 desc[UR36][R6.64+0x59], R71 ;  /* 0x0000594706007986 */ /* 0x0003e2000c101124 */
[----:B------:R-:W-:Y:S05]  /*3e70*/  BRA `(.L_x_126) ;  /* 0x0000000800487947 */ /* 0x000fea0003800000 */
.L_x_29:
[C---:B------:R-:W-:Y:S02]  /*3e80*/  ISETP.GE.AND P1, PT, R86.reuse, 0x1, PT ;  /* 0x000000015600780c */ /* 0x040fe40003f26270 */
[----:B------:R-:W-:Y:S02]  /*3e90*/  ISETP.GE.AND P0, PT, R86, 0x9, PT ;  /* 0x000000095600780c */ /* 0x000fe40003f06270 */
[C---:B------:R-:W-:Y:S02]  /*3ea0*/  ISETP.LT.OR P4, PT, R3.reuse, 0x1, !P1 ;  /* 0x000000010300780c */ /* 0x040fe40004f81670 */
[C---:B------:R-:W-:Y:S02]  /*3eb0*/  ISETP.LT.OR P3, PT, R3.reuse, 0x2, !P1 ;  /* 0x000000020300780c */ /* 0x040fe40004f61670 */
[C---:B------:R-:W-:Y:S02]  /*3ec0*/  ISETP.LT.OR P2, PT, R3.reuse, 0x1, !P0 ;  /* 0x000000010300780c */ /* 0x040fe40004741670 */
[----:B------:R-:W-:-:S07]  /*3ed0*/  ISETP.LT.OR P5, PT, R3, 0x2, !P0 ;  /* 0x000000020300780c */ /* 0x000fce00047a1670 */
[-C--:B------:R-:W-:Y:S02]  /*3ee0*/  @!P4 IMAD R9, R24, R19.reuse, RZ ;  /* 0x000000131809c224 */ /* 0x080fe400078e02ff */
[-C--:B------:R-:W-:Y:S02]  /*3ef0*/  @!P3 IMAD R25, R25, R19.reuse, RZ ;  /* 0x000000131919b224 */ /* 0x080fe400078e02ff */
[-C--:B------:R-:W-:Y:S01]  /*3f00*/  @!P2 IMAD R11, R26, R19.reuse, RZ ;  /* 0x000000131a0ba224 */ /* 0x080fe200078e02ff */
[----:B------:R0:W-:Y:S01]  /*3f10*/  @!P4 STG.E.U8 desc[UR36][R4.64], R9 ;  /* 0x000000090400c986 */ /* 0x0001e2000c101124 */
[----:B------:R-:W-:Y:S01]  /*3f20*/  ISETP.LT.OR P4, PT, R3, 0x9, !P1 ;  /* 0x000000090300780c */ /* 0x000fe20004f81670 */
[----:B------:R-:W-:Y:S02]  /*3f30*/  @!P5 IMAD R27, R27, R19, RZ ;  /* 0x000000131b1bd224 */ /* 0x000fe400078e02ff */
[----:B------:R-:W-:Y:S01]  /*3f40*/  @!P3 STG.E.U8 desc[UR36][R4.64+0x1], R25 ;  /* 0x000001190400b986 */ /* 0x000fe2000c101124 */
[----:B------:R-:W-:-:S03]  /*3f50*/  ISETP.LT.OR P3, PT, R3, 0xa, !P1 ;  /* 0x0000000a0300780c */ /* 0x000fc60004f61670 */
[----:B------:R1:W-:Y:S01]  /*3f60*/  @!P2 STG.E.U8 desc[UR36][R6.64], R11 ;  /* 0x0000000b0600a986 */ /* 0x0003e2000c101124 */
[----:B------:R-:W-:-:S03]  /*3f70*/  ISETP.LT.OR P2, PT, R3, 0x9, !P0 ;  /* 0x000000090300780c */ /* 0x000fc60004741670 */
[----:B------:R-:W-:Y:S01]  /*3f80*/  @!P5 STG.E.U8 desc[UR36][R6.64+0x1], R27 ;  /* 0x0000011b0600d986 */ /* 0x000fe2000c101124 */
[----:B------:R-:W-:Y:S01]  /*3f90*/  ISETP.LT.OR P5, PT, R3, 0xa, !P0 ;  /* 0x0000000a0300780c */ /* 0x000fe200047a1670 */
[----:B------:R-:W-:-:S04]  /*3fa0*/  @!P4 IMAD R13, R28, R19, RZ ;  /* 0x000000131c0dc224 */ /* 0x000fc800078e02ff */
[-C--:B------:R-:W-:Y:S01]  /*3fb0*/  @!P3 IMAD R29, R29, R19.reuse, RZ ;  /* 0x000000131d1db224 */ /* 0x080fe200078e02ff */
[----:B------:R-:W-:Y:S01]  /*3fc0*/  @!P4 STG.E.U8 desc[UR36][R4.64+0x8], R13 ;  /* 0x0000080d0400c986 */ /* 0x000fe2000c101124 */
[C---:B------:R-:W-:Y:S02]  /*3fd0*/  ISETP.LT.OR P4, PT, R3.reuse, 0x11, !P1 ;  /* 0x000000110300780c */ /* 0x040fe40004f81670 */
[-C--:B0-----:R-:W-:Y:S01]  /*3fe0*/  @!P2 IMAD R9, R30, R19.reuse, RZ ;  /* 0x000000131e09a224 */ /* 0x081fe200078e02ff */
[----:B------:R-:W-:Y:S01]  /*3ff0*/  @!P3 STG.E.U8 desc[UR36][R4.64+0x9], R29 ;  /* 0x0000091d0400b986 */ /* 0x000fe2000c101124 */
[----:B------:R-:W-:Y:S02]  /*4000*/  ISETP.LT.OR P3, PT, R3, 0x12, !P1 ;  /* 0x000000120300780c */ /* 0x000fe40004f61670 */
[----:B------:R-:W-:Y:S01]  /*4010*/  @!P5 IMAD R31, R31, R19, RZ ;  /* 0x000000131f1fd224 */ /* 0x000fe200078e02ff */
[----:B------:R0:W-:Y:S01]  /*4020*/  @!P2 STG.E.U8 desc[UR36][R6.64+0x8], R9 ;  /* 0x000008090600a986 */ /* 0x0001e2000c101124 */
[----:B------:R-:W-:-:S03]  /*4030*/  ISETP.LT.OR P2, PT, R3, 0x11, !P0 ;  /* 0x000000110300780c */ /* 0x000fc60004741670 */
[----:B------:R-:W-:Y:S01]  /*4040*/  @!P5 STG.E.U8 desc[UR36][R6.64+0x9], R31 ;  /* 0x0000091f0600d986 */ /* 0x000fe2000c101124 */
[----:B------:R-:W-:Y:S01]  /*4050*/  ISETP.LT.OR P5, PT, R3, 0x12, !P0 ;  /* 0x000000120300780c */ /* 0x000fe200047a1670 */
[----:B-1----:R-:W-:-:S04]  /*4060*/  @!P4 IMAD R11, R32, R19, RZ ;  /* 0x00000013200bc224 */ /* 0x002fc800078e02ff */
        /* <DEDUP_REMOVED lines=61> */
[----:B------:R1:W-:Y:S01]  /*4440*/  @!P4 STG.E.U8 desc[UR36][R4.64+0x38], R13 ;  /* 0x0000380d0400c986 */ /* 0x0003e2000c101124 */
        /* <DEDUP_REMOVED lines=13> */
[-C--:B-1----:R-:W-:Y:S01]  /*4520*/  @!P2 IMAD R13, R58, R19.reuse, RZ ;  /* 0x000000133a0da224 */ /* 0x082fe200078e02ff */
[----:B------:R-:W-:Y:S01]  /*4530*/  @!P3 STG.E.U8 desc[UR36][R4.64+0x41], R57 ;  /* 0x000041390400b986 */ /* 0x000fe2000c101124 */
[----:B------:R-:W-:Y:S02]  /*4540*/  ISETP.LT.OR P3, PT, R3, 0x4a, !P1 ;  /* 0x0000004a0300780c */ /* 0x000fe40004f61670 */
[----:B------:R-:W-:Y:S01]  /*4550*/  @!P5 IMAD R59, R59, R19, RZ ;  /* 0x000000133b3bd224 */ /* 0x000fe200078e02ff */
[----:B------:R1:W-:Y:S01]  /*4560*/  @!P2 STG.E.U8 desc[UR36][R6.64+0x40], R13 ;  /* 0x0000400d0600a986 */ /* 0x0003e2000c101124 */
[----:B------:R-:W-:-:S03]  /*4570*/  ISETP.LT.OR P2, PT, R3, 0x49, !P0 ;  /* 0x000000490300780c */ /* 0x000fc60004741670 */
[----:B------:R-:W-:Y:S01]  /*4580*/  @!P5 STG.E.U8 desc[UR36][R6.64+0x41], R59 ;  /* 0x0000413b0600d986 */ /* 0x000fe2000c101124 */
[----:B------:R-:W-:Y:S01]  /*4590*/  ISETP.LT.OR P5, PT, R3, 0x4a, !P0 ;  /* 0x0000004a0300780c */ /* 0x000fe200047a1670 */
[----:B0-----:R-:W-:-:S04]  /*45a0*/  @!P4 IMAD R9, R60, R19, RZ ;  /* 0x000000133c09c224 */ /* 0x001fc800078e02ff */
[-C--:B------:R-:W-:Y:S01]  /*45b0*/  @!P3 IMAD R61, R61, R19.reuse, RZ ;  /* 0x000000133d3db224 */ /* 0x080fe200078e02ff */
[----:B------:R-:W-:Y:S01]  /*45c0*/  @!P4 STG.E.U8 desc[UR36][R4.64+0x48], R9 ;  /* 0x000048090400c986 */ /* 0x000fe2000c101124 */
[C---:B------:R-:W-:Y:S02]  /*45d0*/  ISETP.LT.OR P4, PT, R3.reuse, 0x52, !P1 ;  /* 0x000000520300780c */ /* 0x040fe40004f81670 */
[-C--:B--2---:R-:W-:Y:S01]  /*45e0*/  @!P2 IMAD R11, R62, R19.reuse, RZ ;  /* 0x000000133e0ba224 */ /* 0x084fe200078e02ff */
[----:B------:R-:W-:Y:S01]  /*45f0*/  @!P3 STG.E.U8 desc[UR36][R4.64+0x49], R61 ;  /* 0x0000493d0400b986 */ /* 0x000fe2000c101124 */
[----:B------:R-:W-:Y:S02]  /*4600*/  ISETP.LT.OR P3, PT, R3, 0x51, !P1 ;  /* 0x000000510300780c */ /* 0x000fe40004f61670 */
[----:B------:R-:W-:Y:S01]  /*4610*/  @!P5 IMAD R63, R63, R19, RZ ;  /* 0x000000133f3fd224 */ /* 0x000fe200078e02ff */
[----:B------:R0:W-:Y:S01]  /*4620*/  @!P2 STG.E.U8 desc[UR36][R6.64+0x48], R11 ;  /* 0x0000480b0600a986 */ /* 0x0001e2000c101124 */
[----:B------:R-:W-:-:S03]  /*4630*/  ISETP.LT.OR P2, PT, R3, 0x51, !P0 ;  /* 0x000000510300780c */ /* 0x000fc60004741670 */
[----:B------:R2:W-:Y:S01]  /*4640*/  @!P5 STG.E.U8 desc[UR36][R6.64+0x49], R63 ;  /* 0x0000493f0600d986 */ /* 0x0005e2000c101124 */
[----:B------:R-:W-:Y:S01]  /*4650*/  ISETP.LT.OR P5, PT, R3, 0x59, !P0 ;  /* 0x000000590300780c */ /* 0x000fe200047a1670 */
[----:B------:R-:W-:-:S04]  /*4660*/  @!P4 IMAD R65, R65, R19, RZ ;  /* 0x000000134141c224 */ /* 0x000fc800078e02ff */
[-C--:B-1----:R-:W-:Y:S01]  /*4670*/  @!P3 IMAD R13, R64, R19.reuse, RZ ;  /* 0x00000013400db224 */ /* 0x082fe200078e02ff */
[----:B------:R2:W-:Y:S01]  /*4680*/  @!P4 STG.E.U8 desc[UR36][R4.64+0x51], R65 ;  /* 0x000051410400c986 */ /* 0x0005e2000c101124 */
[C---:B------:R-:W-:Y:S02]  /*4690*/  ISETP.LT.OR P4, PT, R3.reuse, 0x52, !P0 ;  /* 0x000000520300780c */ /* 0x040fe40004781670 */
[C---:B------:R-:W-:Y:S01]  /*46a0*/  ISETP.LT.OR P0, PT, R3.reuse, 0x5a, !P0 ;  /* 0x0000005a0300780c */ /* 0x040fe20004701670 */
[----:B------:R2:W-:Y:S01]  /*46b0*/  @!P3 STG.E.U8 desc[UR36][R4.64+0x50], R13 ;  /* 0x0000500d0400b986 */ /* 0x0005e2000c101124 */
[C---:B------:R-:W-:Y:S02]  /*46c0*/  ISETP.LT.OR P3, PT, R3.reuse, 0x59, !P1 ;  /* 0x000000590300780c */ /* 0x040fe40004f61670 */
[----:B------:R-:W-:Y:S01]  /*46d0*/  ISETP.LT.OR P1, PT, R3, 0x5a, !P1 ;  /* 0x0000005a0300780c */ /* 0x000fe20004f21670 */
[-C--:B------:R-:W-:Y:S02]  /*46e0*/  @!P2 IMAD R3, R66, R19.reuse, RZ ;  /* 0x000000134203a224 */ /* 0x080fe400078e02ff */
[----:B0-----:R-:W-:-:S03]  /*46f0*/  @!P5 IMAD R11, R70, R19, RZ ;  /* 0x00000013460bd224 */ /* 0x001fc600078e02ff */
[----:B------:R2:W-:Y:S01]  /*4700*/  @!P2 STG.E.U8 desc[UR36][R6.64+0x50], R3 ;  /* 0x000050030600a986 */ /* 0x0005e2000c101124 */
[-C--:B------:R-:W-:Y:S02]  /*4710*/  @!P4 IMAD R67, R67, R19.reuse, RZ ;  /* 0x000000134343c224 */ /* 0x080fe400078e02ff */
[-C--:B------:R-:W-:Y:S02]  /*4720*/  @!P0 IMAD R71, R71, R19.reuse, RZ ;  /* 0x0000001347478224 */ /* 0x080fe400078e02ff */
[-C--:B------:R-:W-:Y:S01]  /*4730*/  @!P3 IMAD R9, R68, R19.reuse, RZ ;  /* 0x000000134409b224 */ /* 0x080fe200078e02ff */
[----:B------:R2:W-:Y:S01]  /*4740*/  @!P4 STG.E.U8 desc[UR36][R6.64+0x51], R67 ;  /* 0x000051430600c986 */ /* 0x0005e2000c101124 */
[----:B------:R-:W-:-:S03]  /*4750*/  @!P1 IMAD R69, R69, R19, RZ ;  /* 0x0000001345459224 */ /* 0x000fc600078e02ff */
[----:B------:R2:W-:Y:S04]  /*4760*/  @!P3 STG.E.U8 desc[UR36][R4.64+0x58], R9 ;  /* 0x000058090400b986 */ /* 0x0005e8000c101124 */
[----:B------:R2:W-:Y:S04]  /*4770*/  @!P1 STG.E.U8 desc[UR36][R4.64+0x59], R69 ;  /* 0x0000594504009986 */ /* 0x0005e8000c101124 */
[----:B------:R2:W-:Y:S04]  /*4780*/  @!P5 STG.E.U8 desc[UR36][R6.64+0x58], R11 ;  /* 0x0000580b0600d986 */ /* 0x0005e8000c101124 */
[----:B------:R2:W-:Y:S02]  /*4790*/  @!P0 STG.E.U8 desc[UR36][R6.64+0x59], R71 ;  /* 0x0000594706008986 */ /* 0x0005e4000c101124 */
.L_x_126:
[----:B------:R-:W-:Y:S05]  /*47a0*/  BSYNC B0 ;  /* 0x0000000000007941 */ /* 0x000fea0003800000 */
.L_x_28:
[----:B------:R-:W-:Y:S01]  /*47b0*/  IADD3 R16, P0, R16, UR38, RZ ;  /* 0x0000002610107c10 */ /* 0x000fe2000ff1e0ff */
[----:B------:R-:W-:Y:S01]  /*47c0*/  ULDC.64 UR4, c[0x0][0x650] ;  /* 0x0001940000047ab9 */ /* 0x000fe20000000a00 */
[----:B--2---:R-:W-:Y:S01]  /*47d0*/  PRMT R3, RZ, 0x7610, R3 ;  /* 0x00007610ff037816 */ /* 0x004fe20000000003 */
[----:B------:R-:W-:Y:S01]  /*47e0*/  IMAD.MOV.U32 R82, RZ, RZ, -0x1 ;  /* 0xffffffffff527424 */ /* 0x000fe200078e00ff */
[----:B------:R-:W-:Y:S01]  /*47f0*/  IADD3.X R17, R17, UR41, RZ, P0, !PT ;  /* 0x0000002911117c10 */ /* 0x000fe200087fe4ff */
[----:B------:R-:W-:Y:S01]  /*4800*/  IMAD.MOV.U32 R81, RZ, RZ, -0x1 ;  /* 0xffffffffff517424 */ /* 0x000fe200078e00ff */
[----:B------:R-:W-:-:S04]  /*4810*/  ISETP.GE.U32.AND P0, PT, R16, UR4, PT ;  /* 0x0000000410007c0c */ /* 0x000fc8000bf06070 */
[----:B------:R-:W-:-:S13]  /*4820*/  ISETP.GE.U32.AND.EX P0, PT, R17, UR5, PT, P0 ;  /* 0x0000000511007c0c */ /* 0x000fda000bf06100 */
[----:B------:R-:W-:Y:S05]  /*4830*/  @P0 BRA `(.L_x_127) ;  /* 0x00000004004c0947 */ /* 0x000fea0003800000 */
[----:B------:R-:W2:Y:S01]  /*4840*/  LDC.64 R10, c[0x0][0x628] ;  /* 0x00018a00ff0a7b82 */ /* 0x000ea20000000a00 */
[----:B------:R-:W3:Y:S01]  /*4850*/  S2R R12, SR_CTAID.X ;  /* 0x00000000000c7919 */ /* 0x000ee20000002500 */
[----:B------:R-:W-:Y:S02]  /*4860*/  IMAD.MOV.U32 R8, RZ, RZ, R16 ;  /* 0x000000ffff087224 */ /* 0x000fe400078e0010 */
[----:B------:R-:W-:Y:S01]  /*4870*/  IMAD.MOV.U32 R9, RZ, RZ, R17 ;  /* 0x000000ffff097224 */ /* 0x000fe200078e0011 */
[----:B------:R-:W0:Y:S03]  /*4880*/  S2R R20, SR_CTAID.Y ;  /* 0x0000000000147919 */ /* 0x000e260000002600 */
[----:B------:R-:W0:Y:S08]  /*4890*/  LDC R0, c[0x0][0x630] ;  /* 0x00018c00ff007b82 */ /* 0x000e300000000800 */
[----:B------:R-:W0:Y:S01]  /*48a0*/  LDC.64 R14, c[0x0][0x620] ;  /* 0x00018800ff0e7b82 */ /* 0x000e220000000a00 */
[----:B--2---:R-:W-:-:S04]  /*48b0*/  ISETP.NE.U32.AND P0, PT, R10, RZ, PT ;  /* 0x000000ff0a00720c */ /* 0x004fc80003f05070 */
[----:B------:R-:W-:-:S13]  /*48c0*/  ISETP.NE.AND.EX P0, PT, R11, RZ, PT, P0 ;  /* 0x000000ff0b00720c */ /* 0x000fda0003f05300 */
[----:B0--3--:R-:W-:Y:S05]  /*48d0*/  @!P0 BRA `(.L_x_128) ;  /* 0x0000000000288947 */ /* 0x009fea0003800000 */
[----:B------:R-:W0:Y:S02]  /*48e0*/  LDC R3, c[0x0][0x634] ;  /* 0x00018d00ff037b82 */ /* 0x000e240000000800 */
[----:B0-----:R-:W-:-:S05]  /*48f0*/  IADD3 R3, P0, R16, R3, RZ ;  /* 0x0000000310037210 */ /* 0x001fca0007f1e0ff */
[----:B------:R-:W-:-:S04]  /*4900*/  IMAD.X R13, RZ, RZ, R17, P0 ;  /* 0x000000ffff0d7224 */ /* 0x000fc800000e0611 */
[----:B------:R-:W-:-:S04]  /*4910*/  IMAD.WIDE.U32 R4, R13, R10, RZ ;  /* 0x0000000a0d047225 */ /* 0x000fc800078e00ff */
[----:B-1--4-:R-:W-:-:S04]  /*4920*/  IMAD.WIDE.U32 R6, P0, R3, R11, R4 ;  /* 0x0000000b03067225 */ /* 0x012fc80007800004 */
[----:B------:R-:W-:-:S04]  /*4930*/  IMAD.WIDE.U32 R4, R3, R10, RZ ;  /* 0x0000000a03047225 */ /* 0x000fc800078e00ff */
[----:B------:R-:W-:Y:S01]  /*4940*/  IMAD.X R9, RZ, RZ, RZ, P0 ;  /* 0x000000ffff097224 */ /* 0x000fe200000e06ff */
[----:B------:R-:W-:Y:S01]  /*4950*/  IADD3 RZ, P0, R5, R6, RZ ;  /* 0x0000000605ff7210 */ /* 0x000fe20007f1e0ff */
[----:B------:R-:W-:-:S04]  /*4960*/  IMAD.MOV.U32 R8, RZ, RZ, R7 ;  /* 0x000000ffff087224 */ /* 0x000fc800078e0007 */
[----:B------:R-:W-:-:S08]  /*4970*/  IMAD.WIDE.U32.X R8, R13, R11, R8, P0 ;  /* 0x0000000b0d087225 */ /* 0x000fd000000e0408 */
.L_x_128:
[-CC-:B------:R-:W-:Y:S01]  /*4980*/  SHF.R.U64 R81, R8, R0.reuse, R9.reuse ;  /* 0x0000000008517219 */ /* 0x180fe20000001209 */
[----:B----4-:R-:W0:Y:S01]  /*4990*/  LDC.64 R26, c[0x0][0x640] ;  /* 0x00019000ff1a7b82 */ /* 0x010e220000000a00 */
[----:B------:R-:W-:Y:S01]  /*49a0*/  SHF.R.U32.HI R0, RZ, R0, R9 ;  /* 0x00000000ff007219 */ /* 0x000fe20000011609 */
[----:B------:R-:W-:Y:S01]  /*49b0*/  ULDC UR4, c[0x0][0x150] ;  /* 0x0000540000047ab9 */ /* 0x000fe20000000800 */
[----:B------:R-:W-:Y:S02]  /*49c0*/  IADD3 R3, P0, RZ, -R81, RZ ;  /* 0x80000051ff037210 */ /* 0x000fe40007f1e0ff */
[----:B-1----:R-:W-:-:S03]  /*49d0*/  I2FP.F32.U32 R7, R12 ;  /* 0x0000000c00077245 */ /* 0x002fc60000201000 */
[----:B------:R-:W1:Y:S01]  /*49e0*/  LDC R6, c[0x0][0x618] ;  /* 0x00018600ff067b82 */ /* 0x000e620000000800 */
[----:B------:R-:W-:Y:S02]  /*49f0*/  IMAD.X R5, RZ, RZ, ~R0, P0 ;  /* 0x000000ffff057224 */ /* 0x000fe400000e0e00 */
[----:B------:R-:W-:Y:S01]  /*4a00*/  FMUL R7, R7, UR4 ;  /* 0x0000000407077c20 */ /* 0x000fe20008400000 */
[----:B------:R-:W-:Y:S01]  /*4a10*/  ULDC UR4, c[0x0][0x154] ;  /* 0x0000550000047ab9 */ /* 0x000fe20000000800 */
[-C--:B------:R-:W-:Y:S02]  /*4a20*/  IMAD R0, R5, R14.reuse, RZ ;  /* 0x0000000e05007224 */ /* 0x080fe400078e02ff */
[C---:B------:R-:W-:Y:S01]  /*4a30*/  IMAD.WIDE.U32 R4, R3.reuse, R14, R16 ;  /* 0x0000000e03047225 */ /* 0x040fe200078e0010 */
[----:B------:R-:W2:Y:S01]  /*4a40*/  LDC R8, c[0x0][0x608] ;  /* 0x00018200ff087b82 */ /* 0x000ea20000000800 */
[----:B------:R-:W3:Y:S02]  /*4a50*/  F2I.U32.TRUNC.NTZ R7, R7 ;  /* 0x0000000700077305 */ /* 0x000ee4000020f000 */
[----:B------:R-:W-:Y:S01]  /*4a60*/  IMAD R3, R3, R15, R0 ;  /* 0x0000000f03037224 */ /* 0x000fe200078e0200 */
[----:B------:R-:W-:-:S03]  /*4a70*/  I2FP.F32.U32 R0, R20 ;  /* 0x0000001400007245 */ /* 0x000fc60000201000 */
[----:B------:R-:W-:Y:S01]  /*4a80*/  IMAD.IADD R3, R5, 0x1, R3 ;  /* 0x0000000105037824 */ /* 0x000fe200078e0203 */
[----:B------:R-:W4:Y:S01]  /*4a90*/  LDC R11, c[0x0][0x658] ;  /* 0x00019600ff0b7b82 */ /* 0x000f220000000800 */
[----:B0-----:R-:W-:-:S04]  /*4aa0*/  ISETP.NE.U32.AND P0, PT, R26, RZ, PT ;  /* 0x000000ff1a00720c */ /* 0x001fc80003f05070 */
[----:B------:R-:W-:-:S03]  /*4ab0*/  ISETP.NE.AND.EX P0, PT, R27, RZ, PT, P0 ;  /* 0x000000ff1b00720c */ /* 0x000fc60003f05300 */
[----:B------:R-:W0:Y:S01]  /*4ac0*/  LDC R9, c[0x0][0x144] ;  /* 0x00005100ff097b82 */ /* 0x000e220000000800 */
[-C--:B-1----:R-:W-:Y:S01]  /*4ad0*/  SHF.R.U64 R10, R4, R6.reuse, R3 ;  /* 0x00000006040a7219 */ /* 0x082fe20000001203 */
[----:B---3--:R-:W-:Y:S01]  /*4ae0*/  IMAD.MOV R7, RZ, RZ, -R7 ;  /* 0x000000ffff077224 */ /* 0x008fe200078e0a07 */
[----:B------:R-:W-:Y:S01]  /*4af0*/  SHF.R.U32.HI R3, RZ, R6, R3 ;  /* 0x00000006ff037219 */ /* 0x000fe20000011603 */
[----:B------:R-:W-:-:S04]  /*4b00*/  FMUL R6, R0, UR4 ;  /* 0x0000000400067c20 */ /* 0x000fc80008400000 */
[----:B------:R-:W1:Y:S01]  /*4b10*/  LDC R21, c[0x0][0x148] ;  /* 0x00005200ff157b82 */ /* 0x000e620000000800 */
[----:B------:R3:W0:Y:S01]  /*4b20*/  F2I.U32.TRUNC.NTZ R14, R6 ;  /* 0x00000006000e7305 */ /* 0x000622000020f000 */
[-CC-:B--2---:R-:W-:Y:S02]  /*4b30*/  SHF.R.U64 R13, R10, R8.reuse, R3.reuse ;  /* 0x000000080a0d7219 */ /* 0x184fe40000001203 */
[----:B------:R-:W-:-:S04]  /*4b40*/  SHF.R.U32.HI R0, RZ, R8, R3 ;  /* 0x00000008ff007219 */ /* 0x000fc80000011603 */
[----:B------:R-:W2:Y:S01]  /*4b50*/  LDC R24, c[0x0][0x648] ;  /* 0x00019200ff187b82 */ /* 0x000ea20000000800 */
[-CC-:B----4-:R-:W-:Y:S02]  /*4b60*/  SHF.R.U64 R15, R13, R11.reuse, R0.reuse ;  /* 0x0000000b0d0f7219 */ /* 0x190fe40000001200 */
[----:B------:R-:W-:-:S03]  /*4b70*/  SHF.R.U32.HI R5, RZ, R11, R0 ;  /* 0x0000000bff057219 */ /* 0x000fc60000011600 */
[----:B------:R-:W-:Y:S02]  /*4b80*/  IMAD.MOV.U32 R4, RZ, RZ, R15 ;  /* 0x000000ffff047224 */ /* 0x000fe400078e000f */
[----:B------:R-:W4:Y:S01]  /*4b90*/  LDC R28, c[0x0][0x638] ;  /* 0x00018e00ff1c7b82 */ /* 0x000f220000000800 */
[----:B0-----:R-:W-:-:S07]  /*4ba0*/  IMAD R25, R9, R7, R12 ;  /* 0x0000000709197224 */ /* 0x001fce00078e020c */
[----:B------:R-:W0:Y:S08]  /*4bb0*/  LDC R29, c[0x0][0x610] ;  /* 0x00018400ff1d7b82 */ /* 0x000e300000000800 */
[----:B------:R-:W0:Y:S01]  /*4bc0*/  LDC R30, c[0x0][0x600] ;  /* 0x00018000ff1e7b82 */ /* 0x000e220000000800 */
[----:B-123--:R-:W-:Y:S05]  /*4bd0*/  @!P0 BRA `(.L_x_129) ;  /* 0x0000000000288947 */ /* 0x00efea0003800000 */
        /* <DEDUP_REMOVED lines=10> */
.L_x_129:
[----:B------:R-:W-:Y:S01]  /*4c80*/  ISETP.NE.AND P0, PT, R2, 0x1, PT ;  /* 0x000000010200780c */ /* 0x000fe20003f05270 */
[----:B------:R-:W-:Y:S01]  /*4c90*/  IMAD.MOV R14, RZ, RZ, -R14 ;  /* 0x000000ffff0e7224 */ /* 0x000fe200078e0a0e */
[----:B------:R-:W-:Y:S02]  /*4ca0*/  SHF.R.U64 R0, R4, R24, R5 ;  /* 0x0000001804007219 */ /* 0x000fe40000001205 */
[----:B------:R-:W-:Y:S02]  /*4cb0*/  LOP3.LUT R3, R13, R78, RZ, 0xc0, !PT ;  /* 0x0000004e0d037212 */ /* 0x000fe400078ec0ff */
[----:B------:R-:W-:Y:S01]  /*4cc0*/  LOP3.LUT R10, R10, R77, RZ, 0xc0, !PT ;  /* 0x0000004d0a0a7212 */ /* 0x000fe200078ec0ff */
[----:B------:R-:W-:Y:S02]  /*4cd0*/  IMAD.MOV R4, RZ, RZ, -R0 ;  /* 0x000000ffff047224 */ /* 0x000fe400078e0a00 */
[----:B------:R-:W-:Y:S02]  /*4ce0*/  IMAD R0, R74, R0, R3 ;  /* 0x000000004a007224 */ /* 0x000fe400078e0203 */
[----:B----4-:R-:W-:-:S02]  /*4cf0*/  IMAD R3, R4, R28, R15 ;  /* 0x0000001c04037224 */ /* 0x010fc400078e020f */
[----:B------:R-:W-:Y:S02]  /*4d00*/  @P0 IMAD R25, R21, R14, R20 ;  /* 0x0000000e15190224 */ /* 0x000fe400078e0214 */
[----:B0-----:R-:W-:Y:S02]  /*4d10*/  IMAD R5, R3, R30, R10 ;  /* 0x0000001e03057224 */ /* 0x001fe400078e020a */
[----:B------:R-:W-:Y:S02]  /*4d20*/  IMAD R0, R0, R29, R25 ;  /* 0x0000001d00007224 */ /* 0x000fe400078e0219 */
[----:B------:R-:W-:-:S03]  /*4d30*/  IMAD.MOV.U32 R4, RZ, RZ, 0x1 ;  /* 0x00000001ff047424 */ /* 0x000fc600078e00ff */
[----:B------:R-:W-:Y:S02]  /*4d40*/  SEL R82, R5, R0, !P0 ;  /* 0x0000000005527207 */ /* 0x000fe40004000000 */
[----:B------:R-:W-:Y:S02]  /*4d50*/  PRMT R3, R4, 0x7610, R3 ;  /* 0x0000761004037816 */ /* 0x000fe40000000003 */
[----:B------:R-:W-:-:S07]  /*4d60*/  SEL R0, R0, R5, !P0 ;  /* 0x0000000500007207 */ /* 0x000fce0004000000 */
.L_x_127:
[----:B------:R-:W-:Y:S01]  /*4d70*/  UIADD3 UR42, UR43, UR42, URZ ;  /* 0x0000002a2b2a7290 */ /* 0x000fe2000fffe03f */
[----:B------:R-:W-:Y:S01]  /*4d80*/  LOP3.LUT P0, RZ, R3, 0xff, RZ, 0xc0, !PT ;  /* 0x000000ff03ff7812 */ /* 0x000fe2000780c0ff */
[----:B------:R-:W-:Y:S02]  /*4d90*/  IMAD.MOV.U32 R83, RZ, RZ, R0 ;  /* 0x000000ffff537224 */ /* 0x000fe400078e0000 */
[----:B------:R-:W-:Y:S02]  /*4da0*/  USHF.R.U32.HI UR4, URZ, 0x2, UR42 ;  /* 0x000000023f047899 */ /* 0x000fe4000801162a */
[----:B------:R-:W-:Y:S02]  /*4db0*/  UISETP.GT.U32.AND UP1, UPT, UR42, 0x3, UPT ;  /* 0x000000032a00788c */ /* 0x000fe4000bf24070 */
[----:B------:R-:W-:Y:S02]  /*4dc0*/  ULOP3.LUT UR4, UR4, 0x1, URZ, 0xc0, !UPT ;  /* 0x0000000104047892 */ /* 0x000fe4000f8ec03f */
[----:B------:R-:W-:-:S02]  /*4dd0*/  UISETP.LT.U32.AND UP1, UPT, UR43, 0x4, UP1 ;  /* 0x000000042b00788c */ /* 0x000fc40008f21070 */
[----:B------:R-:W-:Y:S02]  /*4de0*/  UISETP.NE.U32.AND UP0, UPT, UR4, 0x1, UPT ;  /* 0x000000010400788c */ /* 0x000fe4000bf05070 */
[----:B------:R-:W-:Y:S02]  /*4df0*/  USEL UR5, URZ, 0x1, !UP1 ;  /* 0x000000013f057887 */ /* 0x000fe4000c800000 */
[----:B------:R-:W-:Y:S02]  /*4e00*/  UISETP.GT.U32.AND UP0, UPT, UR43, 0x3, !UP0 ;  /* 0x000000032b00788c */ /* 0x000fe4000c704070 */
[----:B------:R-:W-:Y:S02]  /*4e10*/  ULOP3.LUT UR42, UR42, 0x3, URZ, 0xc0, !UPT ;  /* 0x000000032a2a7892 */ /* 0x000fe4000f8ec03f */
[----:B------:R-:W-:-:S04]  /*4e20*/  USEL UR4, URZ, 0x1, !UP0 ;  /* 0x000000013f047887 */ /* 0x000fc8000c000000 */
[----:B------:R-:W-:Y:S01]  /*4e30*/  ULOP3.LUT UR40, UR4, UR40, UR5, 0x96, !UPT ;  /* 0x0000002804287292 */ /* 0x000fe2000f8e9605 */
[----:B------:R-:W-:Y:S11]  /*4e40*/  @P0 BRA `(.L_x_130) ;  /* 0xffffffc000cc0947 */ /* 0x000ff6000383ffff */
[----:B------:R-:W-:Y:S05]  /*4e50*/  EXIT ;  /* 0x000000000000794d */ /* 0x000fea0003800000 */
.L_x_3:
        /* <DEDUP_REMOVED lines=26> */
.L_x_132:
[--C-:B------:R-:W-:Y:S01]  /*5000*/  SHF.R.U64 R14, R12, R20, R13.reuse ;  /* 0x000000140c0e7219 */ /* 0x100fe2000000120d */
[----:B------:R-:W0:Y:S01]  /*5010*/  LDC R24, c[0x0][0x618] ;  /* 0x00018600ff187b82 */ /* 0x000e220000000800 */
[----:B------:R-:W-:Y:S01]  /*5020*/  I2FP.F32.U32 R8, R6 ;  /* 0x0000000600087245 */ /* 0x000fe20000201000 */
[----:B------:R-:W-:Y:S01]  /*5030*/  ULDC UR4, c[0x0][0x150] ;  /* 0x0000540000047ab9 */ /* 0x000fe20000000800 */
[----:B------:R-:W-:Y:S02]  /*5040*/  SHF.R.U32.HI R7, RZ, R20, R13 ;  /* 0x00000014ff077219 */ /* 0x000fe4000001160d */
[----:B------:R-:W-:Y:S01]  /*5050*/  IADD3 R11, P0, RZ, -R14, RZ ;  /* 0x8000000eff0b7210 */ /* 0x000fe20007f1e0ff */
[----:B------:R-:W-:Y:S01]  /*5060*/  FMUL R13, R8, UR4 ;  /* 0x00000004080d7c20 */ /* 0x000fe20008400000 */
[----:B------:R-:W-:Y:S01]  /*5070*/  ULDC UR4, c[0x0][0x154] ;  /* 0x0000550000047ab9 */ /* 0x000fe20000000800 */
[----:B------:R-:W1:Y:S02]  /*5080*/  LDC.64 R26, c[0x0][0x640] ;  /* 0x00019000ff1a7b82 */ /* 0x000e640000000a00 */
[----:B------:R-:W-:-:S02]  /*5090*/  IMAD.X R7, RZ, RZ, ~R7, P0 ;  /* 0x000000ffff077224 */ /* 0x000fc400000e0e07 */
[----:B------:R-:W2:Y:S01]  /*50a0*/  F2I.U32.TRUNC.NTZ R13, R13 ;  /* 0x0000000d000d7305 */ /* 0x000ea2000020f000 */
[----:B------:R-:W-:-:S03]  /*50b0*/  IMAD.WIDE.U32 R8, R11, R22, R16 ;  /* 0x000000160b087225 */ /* 0x000fc600078e0010 */
[----:B------:R-:W3:Y:S01]  /*50c0*/  LDC R15, c[0x0][0x144] ;  /* 0x00005100ff0f7b82 */ /* 0x000ee20000000800 */
[----:B------:R-:W-:-:S04]  /*50d0*/  IMAD R10, R7, R22, RZ ;  /* 0x00000016070a7224 */ /* 0x000fc800078e02ff */
[----:B------:R-:W-:Y:S02]  /*50e0*/  IMAD R7, R11, R23, R10 ;  /* 0x000000170b077224 */ /* 0x000fe400078e020a */
[----:B------:R-:W-:Y:S01]  /*50f0*/  IMAD.MOV.U32 R10, RZ, RZ, -0x1 ;  /* 0xffffffffff0a7424 */ /* 0x000fe200078e00ff */
[----:B------:R-:W4:Y:S01]  /*5100*/  LDC R20, c[0x0][0x608] ;  /* 0x00018200ff147b82 */ /* 0x000f220000000800 */
[----:B------:R-:W-:Y:S01]  /*5110*/  IMAD.IADD R7, R9, 0x1, R7 ;  /* 0x0000000109077824 */ /* 0x000fe200078e0207 */
[----:B------:R-:W-:-:S04]  /*5120*/  I2FP.F32.U32 R9, R3 ;  /* 0x0000000300097245 */ /* 0x000fc80000201000 */
[-C--:B0-----:R-:W-:Y:S01]  /*5130*/  SHF.R.U64 R12, R8, R24.reuse, R7 ;  /* 0x00000018080c7219 */ /* 0x081fe20000001207 */
[----:B--2---:R-:W-:Y:S01]  /*5140*/  IMAD.MOV R8, RZ, RZ, -R13 ;  /* 0x000000ffff087224 */ /* 0x004fe200078e0a0d */
[----:B------:R-:W0:Y:S01]  /*5150*/  LDC R11, c[0x0][0x658] ;  /* 0x00019600ff0b7b82 */ /* 0x000e220000000800 */
[----:B-1----:R-:W-:Y:S01]  /*5160*/  ISETP.NE.U32.AND P0, PT, R26, RZ, PT ;  /* 0x000000ff1a00720c */ /* 0x002fe20003f05070 */
[----:B------:R-:W-:Y:S01]  /*5170*/  FMUL R9, R9, UR4 ;  /* 0x0000000409097c20 */ /* 0x000fe20008400000 */
[----:B------:R-:W-:Y:S02]  /*5180*/  SHF.R.U32.HI R7, RZ, R24, R7 ;  /* 0x00000018ff077219 */ /* 0x000fe40000011607 */
[----:B------:R-:W-:-:S03]  /*5190*/  ISETP.NE.AND.EX P0, PT, R27, RZ, PT, P0 ;  /* 0x000000ff1b00720c */ /* 0x000fc60003f05300 */
[----:B------:R-:W1:Y:S01]  /*51a0*/  LDC R22, c[0x0][0x148] ;  /* 0x00005200ff167b82 */ /* 0x000e620000000800 */
[----:B---3--:R-:W-:Y:S02]  /*51b0*/  IMAD R23, R15, R8, R6 ;  /* 0x000000080f177224 */ /* 0x008fe400078e0206 */
[----:B------:R-:W-:-:S05]  /*51c0*/  IMAD.MOV.U32 R8, RZ, RZ, 0x1 ;  /* 0x00000001ff087424 */ /* 0x000fca00078e00ff */
[----:B------:R-:W2:Y:S01]  /*51d0*/  LDC R21, c[0x0][0x600] ;  /* 0x00018000ff157b82 */ /* 0x000ea20000000800 */
[-CC-:B----4-:R-:W-:Y:S02]  /*51e0*/  SHF.R.U64 R15, R12, R20.reuse, R7.reuse ;  /* 0x000000140c0f7219 */ /* 0x190fe40000001207 */
[----:B------:R-:W-:Y:S02]  /*51f0*/  SHF.R.U32.HI R6, RZ, R20, R7 ;  /* 0x00000014ff067219 */ /* 0x000fe40000011607 */
[----:B------:R3:W4:Y:S03]  /*5200*/  F2I.U32.TRUNC.NTZ R20, R9 ;  /* 0x0000000900147305 */ /* 0x000726000020f000 */
[----:B------:R-:W1:Y:S01]  /*5210*/  LDC R25, c[0x0][0x648] ;  /* 0x00019200ff197b82 */ /* 0x000e620000000800 */
[-C--:B0-----:R-:W-:Y:S02]  /*5220*/  SHF.R.U64 R19, R15, R11.reuse, R6 ;  /* 0x0000000b0f137219 */ /* 0x081fe40000001206 */
[----:B------:R-:W-:-:S02]  /*5230*/  SHF.L.U32 R10, R10, R11, RZ ;  /* 0x0000000b0a0a7219 */ /* 0x000fc400000006ff */
[-C--:B------:R-:W-:Y:S01]  /*5240*/  SHF.R.U32.HI R7, RZ, R11.reuse, R6 ;  /* 0x0000000bff077219 */ /* 0x080fe20000011606 */
[----:B------:R-:W-:Y:S01]  /*5250*/  IMAD.MOV.U32 R6, RZ, RZ, R19 ;  /* 0x000000ffff067224 */ /* 0x000fe200078e0013 */
[----:B------:R-:W-:Y:S01]  /*5260*/  SHF.L.U32 R24, R8, R11, RZ ;  /* 0x0000000b08187219 */ /* 0x000fe200000006ff */
[----:B------:R-:W0:Y:S01]  /*5270*/  LDC R28, c[0x0][0x638] ;  /* 0x00018e00ff1c7b82 */ /* 0x000e220000000800 */
[----:B------:R-:W-:-:S07]  /*5280*/  LOP3.LUT R30, RZ, R10, RZ, 0x33, !PT ;  /* 0x0000000aff1e7212 */ /* 0x000fce00078e33ff */
[----:B------:R-:W0:Y:S01]  /*5290*/  LDC R29, c[0x0][0x610] ;  /* 0x00018400ff1d7b82 */ /* 0x000e220000000800 */
[----:B---34-:R-:W-:Y:S05]  /*52a0*/  @!P0 BRA `(.L_x_133) ;  /* 0x0000000000288947 */ /* 0x018fea0003800000 */
[----:B------:R-:W3:Y:S02]  /*52b0*/  LDC R6, c[0x0][0x64c] ;  /* 0x00019300ff067b82 */ /* 0x000ee40000000800 */
[----:B---3--:R-:W-:-:S05]  /*52c0*/  IADD3 R11, P0, R19, R6, RZ ;  /* 0x00000006130b7210 */ /* 0x008fca0007f1e0ff */
        /* <DEDUP_REMOVED lines=8> */
.L_x_133:
[----:B------:R-:W-:Y:S01]  /*5350*/  ISETP.NE.AND P0, PT, R2, 0x1, PT ;  /* 0x000000010200780c */ /* 0x000fe20003f05270 */
[----:B--2---:R-:W-:Y:S01]  /*5360*/  VIADD R9, R21, 0xffffffff ;  /* 0xffffffff15097836 */ /* 0x004fe20000000000 */
[----:B-1----:R-:W-:Y:S01]  /*5370*/  SHF.R.U64 R7, R6, R25, R7 ;  /* 0x0000001906077219 */ /* 0x002fe20000001207 */
[----:B------:R-:W-:Y:S01]  /*5380*/  IMAD.MOV R20, RZ, RZ, -R20 ;  /* 0x000000ffff147224 */ /* 0x000fe200078e0a14 */
[----:B------:R-:W-:Y:S02]  /*5390*/  LOP3.LUT R6, R15, R30, RZ, 0xc0, !PT ;  /* 0x0000001e0f067212 */ /* 0x000fe400078ec0ff */
[----:B------:R-:W-:Y:S01]  /*53a0*/  LOP3.LUT R12, R12, R9, RZ, 0xc0, !PT ;  /* 0x000000090c0c7212 */ /* 0x000fe200078ec0ff */
[----:B------:R-:W-:Y:S02]  /*53b0*/  IMAD.MOV R8, RZ, RZ, -R7 ;  /* 0x000000ffff087224 */ /* 0x000fe400078e0a07 */
[----:B------:R-:W-:Y:S02]  /*53c0*/  IMAD R6, R24, R7, R6 ;  /* 0x0000000718067224 */ /* 0x000fe400078e0206 */
[----:B------:R-:W-:-:S02]  /*53d0*/  IMAD.MOV.U32 R9, RZ, RZ, 0x1 ;  /* 0x00000001ff097424 */ /* 0x000fc400078e00ff */
[----:B------:R-:W-:Y:S02]  /*53e0*/  @P0 IMAD R23, R22, R20, R3 ;  /* 0x0000001416170224 */ /* 0x000fe400078e0203 */
[----:B0-----:R-:W-:Y:S02]  /*53f0*/  IMAD R3, R8, R28, R19 ;  /* 0x0000001c08037224 */ /* 0x001fe400078e0213 */
[----:B------:R-:W-:Y:S02]  /*5400*/  IMAD R13, R6, R29, R23 ;  /* 0x0000001d060d7224 */ /* 0x000fe400078e0217 */
[----:B------:R-:W-:Y:S02]  /*5410*/  IMAD R6, R3, R21, R12 ;  /* 0x0000001503067224 */ /* 0x000fe400078e020c */
[----:B------:R-:W-:-:S03]  /*5420*/  IMAD.MOV.U32 R8, RZ, RZ, R14 ;  /* 0x000000ffff087224 */ /* 0x000fc600078e000e */
[----:B------:R-:W-:Y:S02]  /*5430*/  SEL R20, R6, R13, !P0 ;  /* 0x0000000d06147207 */ /* 0x000fe40004000000 */
[----:B------:R-:W-:-:S07]  /*5440*/  SEL R13, R13, R6, !P0 ;  /* 0x000000060d0d7207 */ /* 0x000fce0004000000 */
.L_x_131:
[----:B------:R-:W-:-:S08]  /*5450*/  NOP ;  /* 0x0000000000007918 */ /* 0x000fd00000000000 */
[----:B------:R-:W0:-:S00]  /*5460*/  USETMAXREG.DEALLOC.CTAPOOL 0x28 ;  /* 0x00000028000079c8 */ /* 0x000e0000080e0500 */
[----:B0-----:R-:W-:-:S13]  /*5470*/  ISETP.NE.AND P0, PT, R0, RZ, PT ;  /* 0x000000ff0000720c */ /* 0x001fda0003f05270 */
[----:B------:R-:W-:Y:S05]  /*5480*/  @P0 EXIT ;  /* 0x000000000000094d */ /* 0x000fea0003800000 */
[----:B------:R-:W-:Y:S01]  /*5490*/  LOP3.LUT P0, RZ, R9, 0xff, RZ, 0xc0, !PT ;  /* 0x000000ff09ff7812 */ /* 0x000fe2000780c0ff */
[----:B------:R-:W-:Y:S02]  /*54a0*/  IMAD.MOV.U32 R0, RZ, RZ, 0x1 ;  /* 0x00000001ff007424 */ /* 0x000fe400078e00ff */
[----:B------:R-:W-:-:S10]  /*54b0*/  IMAD.MOV.U32 R3, RZ, RZ, RZ ;  /* 0x000000ffff037224 */ /* 0x000fd400078e00ff */
[----:B------:R-:W-:Y:S05]  /*54c0*/  @!P0 BRA `(.L_x_134) ;  /* 0x0000000c004c8947 */ /* 0x000fea0003800000 */
[----:B------:R-:W0:Y:S01]  /*54d0*/  LDC R0, c[0x0][0x28c] ;  /* 0x0000a300ff007b82 */ /* 0x000e220000000800 */
[----:B------:R-:W-:Y:S01]  /*54e0*/  LOP3.LUT P0, RZ, R4, 0x1f, RZ, 0xc0, !PT ;  /* 0x0000001f04ff7812 */ /* 0x000fe2000780c0ff */
[----:B------:R-:W-:Y:S01]  /*54f0*/  ULDC UR5, c[0x0][0x658] ;  /* 0x0001960000057ab9 */ /* 0x000fe20000000800 */
[----:B------:R-:W-:Y:S01]  /*5500*/  UMOV UR6, 0xffffffff ;  /* 0xffffffff00067882 */ /* 0x000fe20000000000 */
[----:B------:R-:W-:Y:S01]  /*5510*/  BSSY B0, `(.L_x_134) ;  /* 0x00000ce000007945 */ /* 0x000fe20003800000 */
[----:B------:R-:W-:Y:S01]  /*5520*/  USHF.L.U32 UR6, UR6, UR5, URZ ;  /* 0x0000000506067299 */ /* 0x000fe2000800063f */
[C---:B------:R-:W-:Y:S01]  /*5530*/  ISETP.NE.AND P2, PT, R5.reuse, RZ, PT ;  /* 0x000000ff0500720c */ /* 0x040fe20003f45270 */
[----:B------:R-:W-:Y:S01]  /*5540*/  IMAD.MOV.U32 R11, RZ, RZ, 0x1 ;  /* 0x00000001ff0b7424 */ /* 0x000fe200078e00ff */
[----:B------:R-:W-:Y:S01]  /*5550*/  ISETP.NE.OR P0, PT, R5, RZ, !P0 ;  /* 0x000000ff0500720c */ /* 0x000fe20004705670 */
[----:B------:R-:W-:Y:S01]  /*5560*/  ULDC UR4, c[0x0][0x600] ;  /* 0x0001800000047ab9 */ /* 0x000fe20000000800 */
[----:B------:R-:W-:Y:S01]  /*5570*/  LOP3.LUT R19, R18, 0x2, RZ, 0xfc, !PT ;  /* 0x0000000212137812 */ /* 0x000fe200078efcff */
[----:B------:R-:W-:Y:S01]  /*5580*/  UMOV UR7, 0x1 ;  /* 0x0000000100077882 */ /* 0x000fe20000000000 */
[----:B------:R-:W-:-:S02]  /*5590*/  UIADD3 UR4, UR4, -0x1, URZ ;  /* 0xffffffff04047890 */ /* 0x000fc4000fffe03f */
[----:B------:R-:W-:Y:S02]  /*55a0*/  USHF.L.U32 UR5, UR7, UR5, URZ ;  /* 0x0000000507057299 */ /* 0x000fe4000800063f */
[----:B------:R-:W-:Y:S01]  /*55b0*/  ULOP3.LUT UR13, URZ, UR6, URZ, 0x33, !UPT ;  /* 0x000000063f0d7292 */ /* 0x000fe2000f8e333f */
[----:B------:R-:W-:Y:S01]  /*55c0*/  ULDC.64 UR22, c[0x0][0x198] ;  /* 0x0000660000167ab9 */ /* 0x000fe20000000a00 */
[----:B0-----:R-:W-:-:S05]  /*55d0*/  VIADD R0, R0, 0xff ;  /* 0x000000ff00007836 */ /* 0x001fca0000000000 */
[----:B------:R-:W-:-:S04]  /*55e0*/  SHF.R.S32.HI R3, RZ, 0x1f, R0 ;  /* 0x0000001fff037819 */ /* 0x000fc80000011400 */
[----:B------:R-:W-:Y:S01]  /*55f0*/  LEA.HI R3, R3, R0, RZ, 0x8 ;  /* 0x0000000003037211 */ /* 0x000fe200078f40ff */
[----:B------:R-:W-:-:S03]  /*5600*/  IMAD.MOV.U32 R0, RZ, RZ, 0x1 ;  /* 0x00000001ff007424 */ /* 0x000fc600078e00ff */
[----:B------:R-:W-:Y:S01]  /*5610*/  SHF.R.S32.HI R12, RZ, 0x8, R3 ;  /* 0x00000008ff0c7819 */ /* 0x000fe20000011403 */
[----:B------:R-:W-:-:S04]  /*5620*/  IMAD.MOV.U32 R3, RZ, RZ, RZ ;  /* 0x000000ffff037224 */ /* 0x000fc800078e00ff */
[----:B------:R-:W-:-:S07]  /*5630*/  VIADD R10, R12, 0x1 ;  /* 0x000000010c0a7836 */ /* 0x000fce0000000000 */
.L_x_146:
[----:B------:R-:W-:-:S03]  /*5640*/  UMOV UR6, 0xffffffff ;  /* 0xffffffff00067882 */ /* 0x000fc60000000000 */
[----:B------:R-:W-:Y:S05]  /*5650*/  BRA.DIV UR6, `(.L_x_135) ;  /* 0x0000000e06d07947 */ /* 0x000fea000b800000 */
[----:B------:R-:W-:-:S13]  /*5660*/  ELECT P6, URZ, PT ;  /* 0x00000000003f782f */ /* 0x000fda00038c0000 */
.L_x_157:
[----:B------:R-:W0:Y:S01]  /*5670*/  LDC R4, c[0x0][0x28c] ;  /* 0x0000a300ff047b82 */ /* 0x000e220000000800 */
[----:B------:R-:W-:Y:S01]  /*5680*/  BSSY B1, `(.L_x_136) ;  /* 0x0000043000017945 */ /* 0x000fe20003800000 */
[----:B0-----:R-:W-:-:S13]  /*5690*/  ISETP.LT.OR P6, PT, R4, 0x1, !P6 ;  /* 0x000000010400780c */ /* 0x001fda00077c1670 */
[----:B------:R-:W-:Y:S05]  /*56a0*/  @P6 BRA `(.L_x_137) ;  /* 0x0000000400006947 */ /* 0x000fea0003800000 */
[----:B------:R-:W-:Y:S02]  /*56b0*/  IMAD.SHL.U32 R13, R13, 0x80, RZ ;  /* 0x000000800d0d7824 */ /* 0x000fe400078e00ff */
[----:B------:R-:W-:Y:S02]  /*56c0*/  IMAD R20, R20, 0x60, RZ ;  /* 0x0000006014147824 */ /* 0x000fe400078e02ff */
[----:B------:R-:W-:Y:S02]  /*56d0*/  IMAD.MOV.U32 R21, RZ, RZ, RZ ;  /* 0x000000ffff157224 */ /* 0x000fe400078e00ff */
[----:B------:R-:W-:Y:S02]  /*56e0*/  IMAD.MOV.U32 R4, RZ, RZ, R10 ;  /* 0x000000ffff047224 */ /* 0x000fe400078e000a */
[----:B------:R-:W-:Y:S02]  /*56f0*/  IMAD.MOV.U32 R5, RZ, RZ, R0 ;  /* 0x000000ffff057224 */ /* 0x000fe400078e0000 */
[----:B------:R-:W-:-:S07]  /*5700*/  IMAD.MOV.U32 R6, RZ, RZ, R3 ;  /* 0x000000ffff067224 */ /* 0x000fce00078e0003 */
.L_x_141:
[----:B------:R-:W0:Y:S01]  /*5710*/  S2R R14, SR_CgaCtaId ;  /* 0x00000000000e7919 */ /* 0x000e220000008800 */
[----:B------:R-:W-:Y:S01]  /*5720*/  MOV R7, 0x400 ;  /* 0x0000040000077802 */ /* 0x000fe20000000f00 */
[----:B------:R-:W1:Y:S03]  /*5730*/  @!P2 LDC R9, c[0x0][0x500] ;  /* 0x00014000ff09ab82 */ /* 0x000e660000000800 */
[----:B0-----:R-:W-:Y:S02]  /*5740*/  LEA R15, R14, R7, 0x18 ;  /* 0x000000070e0f7211 */ /* 0x001fe400078ec0ff */
[----:B------:R-:W-:-:S03]  /*5750*/  SHF.L.U32 R7, R5, 0x1f, RZ ;  /* 0x0000001f05077819 */ /* 0x000fc600000006ff */
[----:B------:R-:W-:-:S04]  /*5760*/  IMAD R14, R6, 0x8, R15 ;  /* 0x00000008060e7824 */ /* 0x000fc800078e020f */
[----:B------:R-:W0:Y:S02]  /*5770*/  SYNCS.PHASECHK.TRANS64.TRYWAIT P1, [R14+URZ+0x20], R7 ;  /* 0x000020070e0075a7 */ /* 0x000e24000802017f */
[----:B01----:R-:W-:Y:S05]  /*5780*/  @!P1 BRA `(.L_x_138) ;  /* 0x0000000c00a49947 */ /* 0x003fea0003800000 */
.L_x_158:
[----:B0-----:R-:W-:Y:S01]  /*5790*/  PRMT R7, R19, 0x9910, RZ ;  /* 0x0000991013077816 */ /* 0x001fe200000000ff */
[----:B------:R0:W-:Y:S03]  /*57a0*/  @!P2 SYNCS.ARRIVE.TRANS64 RZ, [R14+URZ], R9 ;  /* 0x000000090effa9a7 */ /* 0x0001e6000800003f */
[----:B------:R-:W-:-:S13]  /*57b0*/  ISETP.NE.AND P1, PT, R7, 0x2, PT ;  /* 0x000000020700780c */ /* 0x000fda0003f25270 */
[----:B0-----:R-:W-:Y:S05]  /*57c0*/  @P1 BRA `(.L_x_139) ;  /* 0x0000000000041947 */ /* 0x001fea0003800000 */
[----:B------:R-:W-:Y:S01]  /*57d0*/  BPT.TRAP 0x1 ;  /* 0x000000040000795c */ /* 0x000fe20000300000 */
.L_x_139:
[----:B------:R-:W-:Y:S05]  /*57e0*/  @P0 BRA `(.L_x_140) ;  /* 0x0000000000040947 */ /* 0x000fea0003800000 */
[----:B------:R-:W-:Y:S01]  /*57f0*/  BPT.TRAP 0x1 ;  /* 0x000000040000795c */ /* 0x000fe20000300000 */
.L_x_140:
[C-C-:B------:R-:W-:Y:S01]  /*5800*/  IMAD R7, R6.reuse, 0x8000, R15.reuse ;  /* 0x0000800006077824 */ /* 0x140fe200078e020f */
[----:B------:R-:W-:Y:S01]  /*5810*/  R2UR UR34, R21 ;  /* 0x00000000152272ca */ /* 0x000fe200000e0000 */
[----:B------:R-:W-:Y:S01]  /*5820*/  IMAD R15, R6, 0x6000, R15 ;  /* 0x00006000060f7824 */ /* 0x000fe200078e020f */
[----:B------:R-:W-:Y:S01]  /*5830*/  R2UR UR33, R14 ;  /* 0x000000000e2172ca */ /* 0x000fe200000e0000 */
[----:B------:R-:W-:Y:S01]  /*5840*/  VIADD R4, R4, 0xffffffff ;  /* 0xffffffff04047836 */ /* 0x000fe20000000000 */
[----:B------:R-:W-:Y:S01]  /*5850*/  R2UR UR24, R7 ;  /* 0x00000000071872ca */ /* 0x000fe200000e0000 */
[----:B------:R-:W-:Y:S01]  /*5860*/  UIADD3 UR6, UP0, UR22, 0xf0, URZ ;  /* 0x000000f016067890 */ /* 0x000fe2000ff1e03f */
[----:B------:R-:W-:Y:S01]  /*5870*/  R2UR UR8, R15 ;  /* 0x000000000f0872ca */ /* 0x000fe200000e0000 */
[----:B------:R-:W-:Y:S01]  /*5880*/  UIADD3 UR30, UP1, UR22, 0x1f0, URZ ;  /* 0x000001f0161e7890 */ /* 0x000fe2000ff3e03f */
[----:B------:R-:W-:Y:S01]  /*5890*/  R2UR UR36, R8 ;  /* 0x00000000082472ca */ /* 0x000fe200000e0000 */
[----:B------:R-:W-:Y:S01]  /*58a0*/  UIADD3.X UR7, URZ, UR23, URZ, UP0, !UPT ;  /* 0x000000173f077290 */ /* 0x000fe200087fe43f */
[----:B------:R-:W-:Y:S01]  /*58b0*/  R2UR UR35, R13 ;  /* 0x000000000d2372ca */ /* 0x000fe200000e0000 */
[----:B------:R-:W-:Y:S01]  /*58c0*/  UIADD3.X UR31, URZ, UR23, URZ, UP1, !UPT ;  /* 0x000000173f1f7290 */ /* 0x000fe20008ffe43f */
[----:B------:R-:W-:Y:S01]  /*58d0*/  R2UR UR19, R20 ;  /* 0x00000000141372ca */ /* 0x000fe200000e0000 */
[----:B------:R-:W-:Y:S01]  /*58e0*/  UIADD3 UR26, UR34, 0x80, URZ ;  /* 0x00000080221a7890 */ /* 0x000fe2000fffe03f */
[----:B------:R-:W-:Y:S01]  /*58f0*/  ISETP.GT.AND P3, PT, R4, 0x1, PT ;  /* 0x000000010400780c */ /* 0x000fe20003f64270 */
[----:B------:R-:W-:Y:S01]  /*5900*/  VIADD R6, R6, 0x1 ;  /* 0x0000000106067836 */ /* 0x000fe20000000000 */
[----:B------:R-:W-:Y:S01]  /*5910*/  UMOV UR14, 0x0 ;  /* 0x00000000000e7882 */ /* 0x000fe20000000000 */
[----:B------:R-:W-:Y:S01]  /*5920*/  UIADD3 UR32, UR24, 0x100, URZ ;  /* 0x0000010018207890 */ /* 0x000fe2000fffe03f */
[----:B------:R-:W-:Y:S01]  /*5930*/  VIADD R21, R21, 0x100 ;  /* 0x0000010015157836 */ /* 0x000fe20000000000 */
[----:B------:R-:W-:Y:S01]  /*5940*/  UIADD3 UR24, UR24, 0x4100, URZ ;  /* 0x0000410018187890 */ /* 0x000fe2000fffe03f */
[----:B------:R-:W-:Y:S01]  /*5950*/  ISETP.NE.AND P1, PT, R6, 0x4, PT ;  /* 0x000000040600780c */ /* 0x000fe20003f25270 */
[----:B------:R-:W-:-:S02]  /*5960*/  UIADD3 UR16, UR8, 0x20100, URZ ;  /* 0x0002010008107890 */ /* 0x000fc4000fffe03f */
[----:B------:R-:W-:Y:S01]  /*5970*/  UIADD3 UR8, UR8, 0x23100, URZ ;  /* 0x0002310008087890 */ /* 0x000fe2000fffe03f */
[----:B------:R-:W-:Y:S01]  /*5980*/  SEL R14, RZ, 0x1, P1 ;  /* 0x00000001ff0e7807 */ /* 0x000fe20000800000 */
[----:B------:R-:W-:Y:S01]  /*5990*/  UMOV UR15, 0x10000000 ;  /* 0x10000000000f7882 */ /* 0x000fe20000000000 */
[----:B------:R-:W-:Y:S01]  /*59a0*/  UMOV UR25, UR33 ;  /* 0x0000002100197c82 */ /* 0x000fe20008000000 */
[----:B------:R-:W-:Y:S01]  /*59b0*/  UMOV UR28, UR36 ;  /* 0x00000024001c7c82 */ /* 0x000fe20008000000 */
[----:B------:R-:W-:Y:S01]  /*59c0*/  UMOV UR27, UR35 ;  /* 0x00000023001b7c82 */ /* 0x000fe20008000000 */
[----:B------:R-:W-:Y:S01]  /*59d0*/  UMOV UR17, UR33 ;  /* 0x0000002100117c82 */ /* 0x000fe20008000000 */
[----:B------:R-:W-:Y:S01]  /*59e0*/  UMOV UR18, UR34 ;  /* 0x0000002200127c82 */ /* 0x000fe20008000000 */
[----:B------:R-:W-:Y:S01]  /*59f0*/  UMOV UR20, UR36 ;  /* 0x0000002400147c82 */ /* 0x000fe20008000000 */
[----:B------:R0:W-:Y:S01]  /*5a00*/  UTMALDG.3D [UR32], [UR6], desc[UR14] ;  /* 0x00000e20060075b4 */ /* 0x0001e20008011000 */
[----:B------:R-:W-:Y:S01]  /*5a10*/  UMOV UR9, UR33 ;  /* 0x0000002100097c82 */ /* 0x000fe20008000000 */
[----:B------:R-:W-:Y:S01]  /*5a20*/  UMOV UR11, UR19 ;  /* 0x00000013000b7c82 */ /* 0x000fe20008000000 */
[----:B------:R-:W-:Y:S01]  /*5a30*/  UMOV UR12, UR36 ;  /* 0x00000024000c7c82 */ /* 0x000fe20008000000 */
[----:B------:R-:W-:Y:S01]  /*5a40*/  UMOV UR10, UR26 ;  /* 0x0000001a000a7c82 */ /* 0x000fe20008000000 */
[----:B------:R-:W-:-:S02]  /*5a50*/  LOP3.LUT R5, R5, R14, RZ, 0x3c, !PT ;  /* 0x0000000e05057212 */ /* 0x000fc400078e3cff */
[----:B------:R-:W-:Y:S01]  /*5a60*/  SEL R6, R6, RZ, P1 ;  /* 0x000000ff06067207 */ /* 0x000fe20000800000 */
[----:B------:R0:W-:Y:S01]  /*5a70*/  UTMALDG.3D [UR24], [UR6], desc[UR14] ;  /* 0x00000e18060075b4 */ /* 0x0001e20008011000 */
[----:B------:R0:W-:Y:S01]  /*5a80*/  UTMALDG.3D [UR16], [UR30], desc[UR14] ;  /* 0x00000e101e0075b4 */ /* 0x0001e20008011000 */
[----:B------:R0:W-:Y:S02]  /*5a90*/  UTMALDG.3D [UR8], [UR30], desc[UR14] ;  /* 0x00000e081e0075b4 */ /* 0x0001e40008011000 */
[----:B0-----:R-:W-:Y:S05]  /*5aa0*/  @P3 BRA `(.L_x_141) ;  /* 0xfffffffc00183947 */ /* 0x001fea000383ffff */
.L_x_137:
[----:B------:R-:W-:Y:S05]  /*5ab0*/  BSYNC B1 ;  /* 0x0000000000017941 */ /* 0x000fea0003800000 */
.L_x_136:
[----:B------:R-:W-:Y:S01]  /*5ac0*/  LOP3.LUT P3, RZ, R11, 0xff, RZ, 0xc0, !PT ;  /* 0x000000ff0bff7812 */ /* 0x000fe2000786c0ff */
[----:B------:R-:W-:Y:S01]  /*5ad0*/  IMAD.IADD R3, R12, 0x1, R3 ;  /* 0x000000010c037824 */ /* 0x000fe200078e0203 */
[----:B------:R-:W-:Y:S01]  /*5ae0*/  IADD3 R16, P4, R16, UR38, RZ ;  /* 0x0000002610107c10 */ /* 0x000fe2000ff9e0ff */
[----:B------:R-:W-:Y:S01]  /*5af0*/  ULDC.64 UR6, c[0x0][0x650] ;  /* 0x0001940000067ab9 */ /* 0x000fe20000000a00 */
[----:B------:R-:W-:Y:S01]  /*5b00*/  BSSY B1, `(.L_x_142) ;  /* 0x000006c000017945 */ /* 0x000fe20003800000 */
[----:B------:R-:W-:Y:S01]  /*5b10*/  IMAD.MOV.U32 R13, RZ, RZ, -0x1 ;  /* 0xffffffffff0d7424 */ /* 0x000fe200078e00ff */
[----:B------:R-:W-:Y:S01]  /*5b20*/  ISETP.GT.U32.AND P1, PT, R3, 0x3, PT ;  /* 0x000000030300780c */ /* 0x000fe20003f24070 */
[----:B------:R-:W-:Y:S01]  /*5b30*/  IMAD.MOV.U32 R20, RZ, RZ, -0x1 ;  /* 0xffffffffff147424 */ /* 0x000fe200078e00ff */
[----:B------:R-:W-:Y:S01]  /*5b40*/  SHF.R.U32.HI R4, RZ, 0x2, R3 ;  /* 0x00000002ff047819 */ /* 0x000fe20000011603 */
[----:B------:R-:W-:Y:S01]  /*5b50*/  IMAD.MOV.U32 R8, RZ, RZ, -0x1 ;  /* 0xffffffffff087424 */ /* 0x000fe200078e00ff */
[----:B------:R-:W-:-:S02]  /*5b60*/  ISETP.LT.U32.AND P1, PT, R12, 0x4, P1 ;  /* 0x000000040c00780c */ /* 0x000fc40000f21070 */
[----:B------:R-:W-:Y:S01]  /*5b70*/  IADD3.X R17, R17, UR41, RZ, P4, !PT ;  /* 0x0000002911117c10 */ /* 0x000fe2000a7fe4ff */
[----:B------:R-:W0:Y:S01]  /*5b80*/  @P3 S2R R6, SR_CgaCtaId ;  /* 0x0000000000063919 */ /* 0x000e220000008800 */
[----:B------:R-:W-:Y:S02]  /*5b90*/  @P3 MOV R5, 0x400 ;  /* 0x0000040000053802 */ /* 0x000fe40000000f00 */
[----:B------:R-:W-:Y:S02]  /*5ba0*/  ISETP.GE.U32.AND P4, PT, R16, UR6, PT ;  /* 0x0000000610007c0c */ /* 0x000fe4000bf86070 */
[----:B------:R-:W-:Y:S02]  /*5bb0*/  LOP3.LUT R4, R4, 0x1, RZ, 0xc0, !PT ;  /* 0x0000000104047812 */ /* 0x000fe400078ec0ff */
[----:B------:R-:W-:Y:S02]  /*5bc0*/  LOP3.LUT R3, R3, 0x3, RZ, 0xc0, !PT ;  /* 0x0000000303037812 */ /* 0x000fe400078ec0ff */
[----:B------:R-:W-:-:S02]  /*5bd0*/  PRMT R11, RZ, 0x7610, R11 ;  /* 0x00007610ff0b7816 */ /* 0x000fc4000000000b */
[----:B0-----:R-:W-:-:S04]  /*5be0*/  @P3 LEA R5, R6, R5, 0x18 ;  /* 0x0000000506053211 */ /* 0x001fc800078ec0ff */
[----:B------:R0:W-:Y:S01]  /*5bf0*/  @P3 SYNCS.ARRIVE.TRANS64.A1T0 RZ, [R5+URZ+0x58], RZ ;  /* 0x000058ff05ff39a7 */ /* 0x0001e2000810003f */
[----:B------:R-:W-:-:S04]  /*5c00*/  ISETP.NE.U32.AND P3, PT, R4, 0x1, PT ;  /* 0x000000010400780c */ /* 0x000fc80003f65070 */
[----:B------:R-:W-:Y:S02]  /*5c10*/  ISETP.GT.U32.AND P3, PT, R12, 0x3, !P3 ;  /* 0x000000030c00780c */ /* 0x000fe40005f64070 */
[----:B0-----:R-:W-:Y:S02]  /*5c20*/  SEL R5, RZ, 0x1, !P1 ;  /* 0x00000001ff057807 */ /* 0x001fe40004800000 */
[----:B------:R-:W-:Y:S02]  /*5c30*/  ISETP.GE.U32.AND.EX P1, PT, R17, UR7, PT, P4 ;  /* 0x0000000711007c0c */ /* 0x000fe4000bf26140 */
[----:B------:R-:W-:-:S04]  /*5c40*/  SEL R4, RZ, 0x1, !P3 ;  /* 0x00000001ff047807 */ /* 0x000fc80005800000 */
[----:B------:R-:W-:Y:S02]  /*5c50*/  LOP3.LUT R0, R4, R0, R5, 0x96, !PT ;  /* 0x0000000004007212 */ /* 0x000fe400078e9605 */
[----:B------:R-:W-:-:S05]  /*5c60*/  PRMT R4, RZ, 0x7610, R4 ;  /* 0x00007610ff047816 */ /* 0x000fca0000000004 */
[----:B------:R-:W-:Y:S05]  /*5c70*/  @P1 BRA `(.L_x_143) ;  /* 0x0000000400501947 */ /* 0x000fea0003800000 */
[----:B------:R-:W-:Y:S01]  /*5c80*/  ULDC.64 UR6, c[0x0][0x628] ;  /* 0x00018a0000067ab9 */ /* 0x000fe20000000a00 */
[----:B------:R-:W0:Y:S01]  /*5c90*/  S2R R14, SR_CTAID.X ;  /* 0x00000000000e7919 */ /* 0x000e220000002500 */
[----:B------:R-:W-:Y:S01]  /*5ca0*/  ISETP.NE.U32.AND P1, PT, RZ, UR6, PT ;  /* 0x00000006ff007c0c */ /* 0x000fe2000bf25070 */
[----:B------:R-:W-:Y:S01]  /*5cb0*/  ULDC UR9, c[0x0][0x630] ;  /* 0x00018c0000097ab9 */ /* 0x000fe20000000800 */
[----:B------:R-:W-:Y:S01]  /*5cc0*/  IMAD.MOV.U32 R4, RZ, RZ, R16 ;  /* 0x000000ffff047224 */ /* 0x000fe200078e0010 */
[----:B------:R-:W1:Y:S01]  /*5cd0*/  S2R R13, SR_CTAID.Y ;  /* 0x00000000000d7919 */ /* 0x000e620000002600 */
[----:B------:R-:W-:Y:S01]  /*5ce0*/  ISETP.NE.AND.EX P1, PT, RZ, UR7, PT, P1 ;  /* 0x00000007ff007c0c */ /* 0x000fe2000bf25310 */
[----:B------:R-:W-:-:S12]  /*5cf0*/  IMAD.MOV.U32 R5, RZ, RZ, R17 ;  /* 0x000000ffff057224 */ /* 0x000fd800078e0011 */
[----:B------:R-:W-:Y:S05]  /*5d00*/  @!P1 BRA `(.L_x_144) ;  /* 0x0000000000289947 */ /* 0x000fea0003800000 */
[----:B------:R-:W-:Y:S02]  /*5d10*/  ULDC UR8, c[0x0][0x634] ;  /* 0x00018d0000087ab9 */ /* 0x000fe40000000800 */
[----:B------:R-:W-:-:S05]  /*5d20*/  IADD3 R9, P1, R16, UR8, RZ ;  /* 0x0000000810097c10 */ /* 0x000fca000ff3e0ff */
[----:B------:R-:W-:-:S04]  /*5d30*/  IMAD.X R15, RZ, RZ, R17, P1 ;  /* 0x000000ffff0f7224 */ /* 0x000fc800008e0611 */
[----:B------:R-:W-:-:S04]  /*5d40*/  IMAD.WIDE.U32 R6, R15, UR6, RZ ;  /* 0x000000060f067c25 */ /* 0x000fc8000f8e00ff */
[----:B------:R-:W-:-:S04]  /*5d50*/  IMAD.WIDE.U32 R6, P1, R9, UR7, R6 ;  /* 0x0000000709067c25 */ /* 0x000fc8000f820006 */
[----:B------:R-:W-:-:S04]  /*5d60*/  IMAD.WIDE.U32 R8, R9, UR6, RZ ;  /* 0x0000000609087c25 */ /* 0x000fc8000f8e00ff */
[----:B------:R-:W-:Y:S01]  /*5d70*/  IMAD.X R5, RZ, RZ, RZ, P1 ;  /* 0x000000ffff057224 */ /* 0x000fe200008e06ff */
[----:B------:R-:W-:Y:S01]  /*5d80*/  IADD3 RZ, P1, R9, R6, RZ ;  /* 0x0000000609ff7210 */ /* 0x000fe20007f3e0ff */
[----:B------:R-:W-:-:S04]  /*5d90*/  IMAD.MOV.U32 R4, RZ, RZ, R7 ;  /* 0x000000ffff047224 */ /* 0x000fc800078e0007 */
[----:B------:R-:W-:-:S08]  /*5da0*/  IMAD.WIDE.U32.X R4, R15, UR7, R4, P1 ;  /* 0x000000070f047c25 */ /* 0x000fd000088e0404 */
.L_x_144:
[--C-:B------:R-:W-:Y:S01]  /*5db0*/  SHF.R.U64 R8, R4, UR9, R5.reuse ;  /* 0x0000000904087c19 */ /* 0x100fe20008001205 */
[----:B------:R-:W-:Y:S01]  /*5dc0*/  ULDC.64 UR6, c[0x0][0x620] ;  /* 0x0001880000067ab9 */ /* 0x000fe20000000a00 */
[----:B------:R-:W-:Y:S01]  /*5dd0*/  SHF.R.U32.HI R4, RZ, UR9, R5 ;  /* 0x00000009ff047c19 */ /* 0x000fe20008011605 */
[----:B------:R-:W2:Y:S01]  /*5de0*/  LDC R25, c[0x0][0x144] ;  /* 0x00005100ff197b82 */ /* 0x000ea20000000800 */
[----:B------:R-:W-:Y:S01]  /*5df0*/  IADD3 R7, P1, RZ, -R8, RZ ;  /* 0x80000008ff077210 */ /* 0x000fe20007f3e0ff */
[----:B------:R-:W-:Y:S01]  /*5e00*/  ULDC.64 UR10, c[0x0][0x640] ;  /* 0x00019000000a7ab9 */ /* 0x000fe20000000a00 */
[----:B0-----:R-:W-:Y:S01]  /*5e10*/  I2FP.F32.U32 R9, R14 ;  /* 0x0000000e00097245 */ /* 0x001fe20000201000 */
[----:B------:R-:W-:Y:S02]  /*5e20*/  ULDC UR8, c[0x0][0x608] ;  /* 0x0001820000087ab9 */ /* 0x000fe40000000800 */
[----:B------:R-:W-:Y:S01]  /*5e30*/  IMAD.X R4, RZ, RZ, ~R4, P1 ;  /* 0x000000ffff047224 */ /* 0x000fe200008e0e04 */
[----:B------:R-:W-:Y:S01]  /*5e40*/  ISETP.NE.U32.AND P1, PT, RZ, UR10, PT ;  /* 0x0000000aff007c0c */ /* 0x000fe2000bf25070 */
[----:B------:R-:W0:Y:S02]  /*5e50*/  LDC R20, c[0x0][0x148] ;  /* 0x00005200ff147b82 */ /* 0x000e240000000800 */
[----:B------:R-:W-:Y:S01]  /*5e60*/  IMAD R6, R4, UR6, RZ ;  /* 0x0000000604067c24 */ /* 0x000fe2000f8e02ff */
[----:B------:R-:W-:Y:S01]  /*5e70*/  ISETP.NE.AND.EX P1, PT, RZ, UR11, PT, P1 ;  /* 0x0000000bff007c0c */ /* 0x000fe2000bf25310 */
[----:B------:R-:W-:Y:S01]  /*5e80*/  IMAD.WIDE.U32 R4, R7, UR6, R16 ;  /* 0x0000000607047c25 */ /* 0x000fe2000f8e0010 */
[----:B------:R-:W-:-:S03]  /*5e90*/  ULDC UR6, c[0x0][0x150] ;  /* 0x0000540000067ab9 */ /* 0x000fc60000000800 */
[----:B------:R-:W-:Y:S02]  /*5ea0*/  IMAD R7, R7, UR7, R6 ;  /* 0x0000000707077c24 */ /* 0x000fe4000f8e0206 */
[----:B------:R-:W-:Y:S01]  /*5eb0*/  FMUL R6, R9, UR6 ;  /* 0x0000000609067c20 */ /* 0x000fe20008400000 */
[----:B------:R-:W-:Y:S01]  /*5ec0*/  ULDC UR6, c[0x0][0x618] ;  /* 0x0001860000067ab9 */ /* 0x000fe20000000800 */
[----:B------:R-:W-:Y:S01]  /*5ed0*/  ULDC UR7, c[0x0][0x154] ;  /* 0x0000550000077ab9 */ /* 0x000fe20000000800 */
[----:B------:R-:W-:-:S03]  /*5ee0*/  IMAD.IADD R5, R5, 0x1, R7 ;  /* 0x0000000105057824 */ /* 0x000fc600078e0207 */
[----:B------:R-:W3:Y:S02]  /*5ef0*/  F2I.U32.TRUNC.NTZ R6, R6 ;  /* 0x0000000600067305 */ /* 0x000ee4000020f000 */
[----:B------:R-:W-:Y:S02]  /*5f00*/  SHF.R.U64 R9, R4, UR6, R5 ;  /* 0x0000000604097c19 */ /* 0x000fe40008001205 */
[----:B-1----:R-:W-:-:S05]  /*5f10*/  I2FP.F32.U32 R4, R13 ;  /* 0x0000000d00047245 */ /* 0x002fca0000201000 */
[----:B------:R-:W-:Y:S01]  /*5f20*/  FMUL R22, R4, UR7 ;  /* 0x0000000704167c20 */ /* 0x000fe20008400000 */
[----:B------:R-:W-:Y:S01]  /*5f30*/  SHF.R.U32.HI R4, RZ, UR6, R5 ;  /* 0x00000006ff047c19 */ /* 0x000fe20008011605 */
[----:B------:R-:W-:-:S03]  /*5f40*/  ULDC UR6, c[0x0][0x658] ;  /* 0x0001960000067ab9 */ /* 0x000fc60000000800 */
[--C-:B------:R-:W-:Y:S01]  /*5f50*/  SHF.R.U64 R21, R9, UR8, R4.reuse ;  /* 0x0000000809157c19 */ /* 0x100fe20008001204 */
[----:B------:R-:W1:Y:S01]  /*5f60*/  F2I.U32.TRUNC.NTZ R22, R22 ;  /* 0x0000001600167305 */ /* 0x000e62000020f000 */
[----:B------:R-:W-:Y:S01]  /*5f70*/  SHF.R.U32.HI R4, RZ, UR8, R4 ;  /* 0x00000008ff047c19 */ /* 0x000fe20008011604 */
[----:B---3--:R-:W-:-:S03]  /*5f80*/  IMAD.MOV R6, RZ, RZ, -R6 ;  /* 0x000000ffff067224 */ /* 0x008fc600078e0a06 */
[----:B------:R-:W-:Y:S01]  /*5f90*/  SHF.R.U64 R15, R21, UR6, R4 ;  /* 0x00000006150f7c19 */ /* 0x000fe20008001204 */
[----:B--2---:R-:W-:Y:S01]  /*5fa0*/  IMAD R14, R25, R6, R14 ;  /* 0x00000006190e7224 */ /* 0x004fe200078e020e */
[----:B------:R-:W-:-:S03]  /*5fb0*/  SHF.R.U32.HI R23, RZ, UR6, R4 ;  /* 0x00000006ff177c19 */ /* 0x000fc60008011604 */
[----:B------:R-:W-:Y:S02]  /*5fc0*/  IMAD.MOV.U32 R4, RZ, RZ, R15 ;  /* 0x000000ffff047224 */ /* 0x000fe400078e000f */
[----:B------:R-:W-:Y:S01]  /*5fd0*/  IMAD.MOV.U32 R5, RZ, RZ, R23 ;  /* 0x000000ffff057224 */ /* 0x000fe200078e0017 */
[----:B-1----:R-:W-:Y:S06]  /*5fe0*/  @!P1 BRA `(.L_x_145) ;  /* 0x0000000000289947 */ /* 0x002fec0003800000 */
[----:B------:R-:W-:Y:S02]  /*5ff0*/  ULDC UR6, c[0x0][0x64c] ;  /* 0x0001930000067ab9 */ /* 0x000fe40000000800 */
[----:B------:R-:W-:-:S05]  /*6000*/  IADD3 R5, P1, R15, UR6, RZ ;  /* 0x000000060f057c10 */ /* 0x000fca000ff3e0ff */
[----:B------:R-:W-:-:S04]  /*6010*/  IMAD.X R23, RZ, RZ, R23, P1 ;  /* 0x000000ffff177224 */ /* 0x000fc800008e0617 */
[----:B------:R-:W-:-:S04]  /*6020*/  IMAD.WIDE.U32 R6, R23, UR10, RZ ;  /* 0x0000000a17067c25 */ /* 0x000fc8000f8e00ff */
[----:B------:R-:W-:-:S04]  /*6030*/  IMAD.WIDE.U32 R6, P1, R5, UR11, R6 ;  /* 0x0000000b05067c25 */ /* 0x000fc8000f820006 */
[----:B------:R-:W-:-:S04]  /*6040*/  IMAD.WIDE.U32 R4, R5, UR10, RZ ;  /* 0x0000000a05047c25 */ /* 0x000fc8000f8e00ff */
[----:B------:R-:W-:Y:S01]  /*6050*/  IMAD.MOV.U32 R4, RZ, RZ, R7 ;  /* 0x000000ffff047224 */ /* 0x000fe200078e0007 */
[----:B------:R-:W-:Y:S01]  /*6060*/  IADD3 RZ, P3, R5, R6, RZ ;  /* 0x0000000605ff7210 */ /* 0x000fe20007f7e0ff */
[----:B------:R-:W-:-:S04]  /*6070*/  IMAD.X R5, RZ, RZ, RZ, P1 ;  /* 0x000000ffff057224 */ /* 0x000fc800008e06ff */
[----:B------:R-:W-:-:S08]  /*6080*/  IMAD.WIDE.U32.X R4, R23, UR11, R4, P3 ;  /* 0x0000000b17047c25 */ /* 0x000fd000098e0404 */
.L_x_145:
[----:B------:R-:W-:Y:S01]  /*6090*/  ISETP.NE.AND P1, PT, R2, 0x1, PT ;  /* 0x000000010200780c */ /* 0x000fe20003f25270 */
[----:B------:R-:W-:Y:S01]  /*60a0*/  ULDC UR6, c[0x0][0x648] ;  /* 0x0001920000067ab9 */ /* 0x000fe20000000800 */
[----:B------:R-:W-:Y:S01]  /*60b0*/  LOP3.LUT R21, R21, UR13, RZ, 0xc0, !PT ;  /* 0x0000000d15157c12 */ /* 0x000fe2000f8ec0ff */
[----:B------:R-:W-:Y:S01]  /*60c0*/  IMAD.MOV R22, RZ, RZ, -R22 ;  /* 0x000000ffff167224 */ /* 0x000fe200078e0a16 */
[----:B------:R-:W-:Y:S01]  /*60d0*/  SHF.R.U64 R4, R4, UR6, R5 ;  /* 0x0000000604047c19 */ /* 0x000fe20008001205 */
[----:B------:R-:W-:Y:S01]  /*60e0*/  ULDC UR6, c[0x0][0x638] ;  /* 0x00018e0000067ab9 */ /* 0x000fe20000000800 */
[----:B------:R-:W-:Y:S01]  /*60f0*/  ULDC UR7, c[0x0][0x610] ;  /* 0x0001840000077ab9 */ /* 0x000fe20000000800 */
[----:B------:R-:W-:Y:S02]  /*6100*/  IMAD.MOV.U32 R5, RZ, RZ, 0x1 ;  /* 0x00000001ff057424 */ /* 0x000fe400078e00ff */
[----:B------:R-:W-:Y:S02]  /*6110*/  IMAD.MOV R6, RZ, RZ, -R4 ;  /* 0x000000ffff067224 */ /* 0x000fe400078e0a04 */
[----:B------:R-:W-:Y:S01]  /*6120*/  IMAD R21, R4, UR5, R21 ;  /* 0x0000000504157c24 */ /* 0x000fe2000f8e0215 */
[----:B------:R-:W-:Y:S01]  /*6130*/  LOP3.LUT R4, R9, UR4, RZ, 0xc0, !PT ;  /* 0x0000000409047c12 */ /* 0x000fe2000f8ec0ff */
[----:B0-----:R-:W-:-:S02]  /*6140*/  @P1 IMAD R14, R20, R22, R13 ;  /* 0x00000016140e1224 */ /* 0x001fc400078e020d */
[----:B------:R-:W-:Y:S01]  /*6150*/  IMAD R15, R6, UR6, R15 ;  /* 0x00000006060f7c24 */ /* 0x000fe2000f8e020f */
[----:B------:R-:W-:Y:S01]  /*6160*/  ULDC UR6, c[0x0][0x600] ;  /* 0x0001800000067ab9 */ /* 0x000fe20000000800 */
[----:B------:R-:W-:Y:S02]  /*6170*/  IMAD R14, R21, UR7, R14 ;  /* 0x00000007150e7c24 */ /* 0x000fe4000f8e020e */
[--C-:B------:R-:W-:Y:S01]  /*6180*/  IMAD R15, R15, UR6, R4.reuse ;  /* 0x000000060f0f7c24 */ /* 0x100fe2000f8e0204 */
[----:B------:R-:W-:-:S04]  /*6190*/  PRMT R4, R5, 0x7610, R4 ;  /* 0x0000761005047816 */ /* 0x000fc80000000004 */
[----:B------:R-:W-:Y:S02]  /*61a0*/  SEL R20, R15, R14, !P1 ;  /* 0x0000000e0f147207 */ /* 0x000fe40004800000 */
[----:B------:R-:W-:-:S07]  /*61b0*/  SEL R13, R14, R15, !P1 ;  /* 0x0000000f0e0d7207 */ /* 0x000fce0004800000 */
.L_x_143:
[----:B------:R-:W-:Y:S05]  /*61c0*/  BSYNC B1 ;  /* 0x0000000000017941 */ /* 0x000fea0003800000 */
.L_x_142:
[----:B------:R-:W-:-:S13]  /*61d0*/  LOP3.LUT P1, RZ, R4, 0xff, RZ, 0xc0, !PT ;  /* 0x000000ff04ff7812 */ /* 0x000fda000782c0ff */
[----:B------:R-:W-:Y:S05]  /*61e0*/  @P1 BRA `(.L_x_146) ;  /* 0xfffffff400141947 */ /* 0x000fea000383ffff */
[----:B------:R-:W-:Y:S05]  /*61f0*/  BSYNC B0 ;  /* 0x0000000000007941 */ /* 0x000fea0003800000 */
.L_x_134:
[----:B------:R-:W-:-:S03]  /*6200*/  UMOV UR6, 0xffffffff ;  /* 0xffffffff00067882 */ /* 0x000fc60000000000 */
[----:B------:R-:W-:Y:S05]  /*6210*/  BRA.DIV UR6, `(.L_x_147) ;  /* 0x0000000606147947 */ /* 0x000fea000b800000 */
[----:B------:R-:W-:-:S13]  /*6220*/  ELECT P6, URZ, PT ;  /* 0x00000000003f782f */ /* 0x000fda00038c0000 */
.L_x_161:
[----:B------:R-:W-:Y:S04]  /*6230*/  BSSY B0, `(.L_x_148) ;  /* 0x000002b000007945 */ /* 0x000fe80003800000 */
[----:B------:R-:W-:Y:S05]  /*6240*/  @!P6 BRA `(.L_x_149) ;  /* 0x0000000000a4e947 */ /* 0x000fea0003800000 */
[----:B------:R-:W-:-:S04]  /*6250*/  LOP3.LUT R18, R18, 0x2, RZ, 0xfc, !PT ;  /* 0x0000000212127812 */ /* 0x000fc800078efcff */
[----:B------:R-:W-:-:S13]  /*6260*/  ISETP.NE.AND P0, PT, R18, 0x3, PT ;  /* 0x000000031200780c */ /* 0x000fda0003f05270 */
[----:B------:R-:W-:Y:S05]  /*6270*/  @!P0 BRA `(.L_x_150) ;  /* 0x0000000000048947 */ /* 0x000fea0003800000 */
[----:B------:R-:W-:Y:S01]  /*6280*/  BPT.TRAP 0x1 ;  /* 0x000000040000795c */ /* 0x000fe20000300000 */
.L_x_150:
[----:B------:R-:W0:Y:S01]  /*6290*/  S2R R5, SR_CgaCtaId ;  /* 0x0000000000057919 */ /* 0x000e220000008800 */
[----:B------:R-:W-:Y:S02]  /*62a0*/  MOV R2, 0x400 ;  /* 0x0000040000027802 */ /* 0x000fe40000000f00 */
[----:B------:R-:W-:Y:S02]  /*62b0*/  SHF.L.U32 R4, R0, 0x1f, RZ ;  /* 0x0000001f00047819 */ /* 0x000fe400000006ff */
[----:B0-----:R-:W-:-:S05]  /*62c0*/  LEA R2, R5, R2, 0x18 ;  /* 0x0000000205027211 */ /* 0x001fca00078ec0ff */
[----:B------:R-:W-:-:S04]  /*62d0*/  VIADD R2, R2, 0x20 ;  /* 0x0000002002027836 */ /* 0x000fc80000000000 */
[C---:B------:R-:W-:Y:S02]  /*62e0*/  IMAD R7, R3.reuse, 0x8, R2 ;  /* 0x0000000803077824 */ /* 0x040fe400078e0202 */
[----:B------:R-:W-:Y:S02]  /*62f0*/  VIADD R3, R3, 0x1 ;  /* 0x0000000103037836 */ /* 0x000fe40000000000 */
[----:B------:R-:W0:Y:S03]  /*6300*/  SYNCS.PHASECHK.TRANS64.TRYWAIT P0, [R7+URZ], R4 ;  /* 0x00000004070075a7 */ /* 0x000e26000800017f */
[----:B------:R-:W-:-:S04]  /*6310*/  ISETP.NE.AND P1, PT, R3, 0x4, PT ;  /* 0x000000040300780c */ /* 0x000fc80003f25270 */
[----:B------:R-:W-:Y:S02]  /*6320*/  SEL R5, RZ, 0x1, P1 ;  /* 0x00000001ff057807 */ /* 0x000fe40000800000 */
[----:B------:R-:W-:Y:S02]  /*6330*/  SEL R3, R3, RZ, P1 ;  /* 0x000000ff03037207 */ /* 0x000fe40000800000 */
[----:B------:R-:W-:-:S03]  /*6340*/  LOP3.LUT R6, R0, R5, RZ, 0x3c, !PT ;  /* 0x0000000500067212 */ /* 0x000fc600078e3cff */
[----:B------:R-:W-:Y:S01]  /*6350*/  IMAD R8, R3, 0x8, R2 ;  /* 0x0000000803087824 */ /* 0x000fe200078e0202 */
[----:B------:R-:W-:Y:S01]  /*6360*/  SHF.L.U32 R5, R6, 0x1f, RZ ;  /* 0x0000001f06057819 */ /* 0x000fe200000006ff */
[----:B0-----:R-:W-:Y:S06]  /*6370*/  @!P0 BRA `(.L_x_151) ;  /* 0x0000000000dc8947 */ /* 0x001fec0003800000 */
.L_x_162:
[----:B------:R-:W1:Y:S01]  /*6380*/  SYNCS.PHASECHK.TRANS64.TRYWAIT P0, [R8+URZ], R5 ;  /* 0x00000005080075a7 */ /* 0x000e62000800017f */
[----:B------:R-:W-:-:S05]  /*6390*/  VIADD R0, R3, 0x1 ;  /* 0x0000000103007836 */ /* 0x000fca0000000000 */
[----:B------:R-:W-:-:S04]  /*63a0*/  ISETP.NE.AND P1, PT, R0, 0x4, PT ;  /* 0x000000040000780c */ /* 0x000fc80003f25270 */
[----:B------:R-:W-:Y:S02]  /*63b0*/  SEL R3, RZ, 0x1, P1 ;  /* 0x00000001ff037807 */ /* 0x000fe40000800000 */
[----:B0-----:R-:W-:Y:S02]  /*63c0*/  SEL R7, R0, RZ, P1 ;  /* 0x000000ff00077207 */ /* 0x001fe40000800000 */
[----:B------:R-:W-:-:S03]  /*63d0*/  LOP3.LUT R9, R6, R3, RZ, 0x3c, !PT ;  /* 0x0000000306097212 */ /* 0x000fc600078e3cff */
[----:B------:R-:W-:Y:S01]  /*63e0*/  IMAD R11, R7, 0x8, R2 ;  /* 0x00000008070b7824 */ /* 0x000fe200078e0202 */
[----:B------:R-:W-:Y:S01]  /*63f0*/  SHF.L.U32 R6, R9, 0x1f, RZ ;  /* 0x0000001f09067819 */ /* 0x000fe200000006ff */
[----:B-1----:R-:W-:Y:S06]  /*6400*/  @!P0 BRA `(.L_x_152) ;  /* 0x0000000000cc8947 */ /* 0x002fec0003800000 */
.L_x_163:
[----:B------:R-:W1:Y:S01]  /*6410*/  SYNCS.PHASECHK.TRANS64.TRYWAIT P0, [R11+URZ], R6 ;  /* 0x000000060b0075a7 */ /* 0x000e62000800017f */
[----:B------:R-:W-:-:S05]  /*6420*/  VIADD R0, R7, 0x1 ;  /* 0x0000000107007836 */ /* 0x000fca0000000000 */
[----:B------:R-:W-:-:S04]  /*6430*/  ISETP.NE.AND P1, PT, R0, 0x4, PT ;  /* 0x000000040000780c */ /* 0x000fc80003f25270 */
[----:B------:R-:W-:Y:S02]  /*6440*/  SEL R4, RZ, 0x1, P1 ;  /* 0x00000001ff047807 */ /* 0x000fe40000800000 */
[----:B------:R-:W-:Y:S02]  /*6450*/  SEL R3, R0, RZ, P1 ;  /* 0x000000ff00037207 */ /* 0x000fe40000800000 */
[----:B------:R-:W-:Y:S01]  /*6460*/  LOP3.LUT R0, R9, R4, RZ, 0x3c, !PT ;  /* 0x0000000409007212 */ /* 0x000fe200078e3cff */
[----:B-1----:R-:W-:Y:S06]  /*6470*/  @!P0 BRA `(.L_x_153) ;  /* 0x0000000000c48947 */ /* 0x002fec0003800000 */
.L_x_164:
[----:B------:R-:W-:Y:S01]  /*6480*/  IMAD R3, R3, 0x8, R2 ;  /* 0x0000000803037824 */ /* 0x000fe200078e0202 */
[----:B------:R-:W-:-:S07]  /*6490*/  SHF.L.U32 R0, R0, 0x1f, RZ ;  /* 0x0000001f00007819 */ /* 0x000fce00000006ff */
.L_x_154:
[----:B--2---:R2:W3:Y:S02]  /*64a0*/  SYNCS.PHASECHK.TRANS64.TRYWAIT P0, [R3+URZ], R0 ;  /* 0x00000000030075a7 */ /* 0x0044e4000800017f */
[----:B---3--:R-:W-:Y:S05]  /*64b0*/  @!P0 NANOSLEEP.SYNCS 0x989680 ;  /* 0x009896800000895d */ /* 0x008fea0003900000 */
[----:B------:R-:W3:Y:S02]  /*64c0*/  @!P0 SYNCS.PHASECHK.TRANS64 P0, [R3+URZ], R0 ;  /* 0x00000000030085a7 */ /* 0x000ee4000800007f */
[----:B---3--:R-:W-:Y:S05]  /*64d0*/  @!P0 BRA `(.L_x_154) ;  /* 0xfffffffc00f08947 */ /* 0x008fea000383ffff */
.L_x_149:
[----:B------:R-:W-:Y:S05]  /*64e0*/  BSYNC B0 ;  /* 0x0000000000007941 */ /* 0x000fea0003800000 */
.L_x_148:
[----:B------:R-:W-:Y:S05]  /*64f0*/  EXIT ;  /* 0x000000000000794d */ /* 0x000fea0003800000 */
.L_x_17:
[----:B-1----:R1:W2:Y:S02]  /*6500*/  SYNCS.PHASECHK.TRANS64.TRYWAIT P1, [R3+URZ], R0 ;  /* 0x00000000030075a7 */ /* 0x0022a4000802017f */
[----:B--2---:R-:W-:Y:S05]  /*6510*/  @!P1 NANOSLEEP.SYNCS 0x989680 ;  /* 0x009896800000995d */ /* 0x004fea0003900000 */
[----:B------:R-:W2:Y:S02]  /*6520*/  @!P1 SYNCS.PHASECHK.TRANS64 P1, [R3+URZ], R0 ;  /* 0x00000000030095a7 */ /* 0x000ea4000802007f */
[----:B--2---:R-:W-:Y:S05]  /*6530*/  @!P1 BRA `(.L_x_17) ;  /* 0xfffffffc00f09947 */ /* 0x004fea000383ffff */
[----:B------:R-:W-:Y:S05]  /*6540*/  BRA `(.L_x_16) ;  /* 0xffffffac00dc7947 */ /* 0x000fea000383ffff */
.L_x_22:
[----:B-1----:R1:W2:Y:S02]  /*6550*/  SYNCS.PHASECHK.TRANS64.TRYWAIT P1, [R5+URZ], R4 ;  /* 0x00000004050075a7 */ /* 0x0022a4000802017f */
[----:B--2---:R-:W-:Y:S05]  /*6560*/  @!P1 NANOSLEEP.SYNCS 0x989680 ;  /* 0x009896800000995d */ /* 0x004fea0003900000 */
[----:B------:R-:W2:Y:S02]  /*6570*/  @!P1 SYNCS.PHASECHK.TRANS64 P1, [R5+URZ], R4 ;  /* 0x00000004050095a7 */ /* 0x000ea4000802007f */
[----:B--2---:R-:W-:Y:S05]  /*6580*/  @!P1 BRA `(.L_x_22) ;  /* 0xfffffffc00f09947 */ /* 0x004fea000383ffff */
[----:B------:R-:W-:Y:S05]  /*6590*/  BRA `(.L_x_21) ;  /* 0xffffffb400287947 */ /* 0x000fea000383ffff */
.L_x_135:
[----:B------:R-:W-:Y:S01]  /*65a0*/  BSSY B1, `(.L_x_155) ;  /* 0x0000006000017945 */ /* 0x000fe20003800000 */
[----:B------:R-:W-:-:S07]  /*65b0*/  IMAD.MOV.U32 R15, RZ, RZ, -0x1 ;  /* 0xffffffffff0f7424 */ /* 0x000fce00078e00ff */
[----:B------:R-:W-:Y:S05]  /*65c0*/  WARPSYNC.COLLECTIVE R15, `(.L_x_156) ;  /* 0x000000000f0c7348 */ /* 0x000fea0003c00000 */
[----:B------:R-:W-:Y:S02]  /*65d0*/  ELECT P6, UR62, PT ;  /* 0x00000000003e782f */ /* 0x000fe400038c0000 */
[----:B------:R-:W-:Y:S01]  /*65e0*/  MOV R14, UR62 ;  /* 0x0000003e000e7c02 */ /* 0x000fe20008000f00 */
[----:B------:R-:W-:Y:S10]  /*65f0*/  ENDCOLLECTIVE ;  /* 0x000000000000791b */ /* 0x000ff40003800000 */
.L_x_156:
[----:B------:R-:W-:Y:S05]  /*6600*/  BSYNC B1 ;  /* 0x0000000000017941 */ /* 0x000fea0003800000 */
.L_x_155:
[----:B------:R-:W-:Y:S05]  /*6610*/  BRA `(.L_x_157) ;  /* 0xfffffff000147947 */ /* 0x000fea000383ffff */
.L_x_138:
[----:B0-----:R0:W1:Y:S02]  /*6620*/  SYNCS.PHASECHK.TRANS64.TRYWAIT P1, [R14+URZ+0x20], R7 ;  /* 0x000020070e0075a7 */ /* 0x001064000802017f */
[----:B-1----:R-:W-:Y:S05]  /*6630*/  @!P1 NANOSLEEP.SYNCS 0x989680 ;  /* 0x009896800000995d */ /* 0x002fea0003900000 */
[----:B------:R-:W1:Y:S02]  /*6640*/  @!P1 SYNCS.PHASECHK.TRANS64 P1, [R14+URZ+0x20], R7 ;  /* 0x000020070e0095a7 */ /* 0x000e64000802007f */
[----:B-1----:R-:W-:Y:S05]  /*6650*/  @!P1 BRA `(.L_x_138) ;  /* 0xfffffffc00f09947 */ /* 0x002fea000383ffff */
[----:B------:R-:W-:Y:S05]  /*6660*/  BRA `(.L_x_158) ;  /* 0xfffffff000487947 */ /* 0x000fea000383ffff */
.L_x_147:
[----:B------:R-:W-:Y:S01]  /*6670*/  BSSY B0, `(.L_x_159) ;  /* 0x0000006000007945 */ /* 0x000fe20003800000 */
[----:B------:R-:W-:-:S07]  /*6680*/  IMAD.MOV.U32 R15, RZ, RZ, -0x1 ;  /* 0xffffffffff0f7424 */ /* 0x000fce00078e00ff */
[----:B------:R-:W-:Y:S05]  /*6690*/  WARPSYNC.COLLECTIVE R15, `(.L_x_160) ;  /* 0x000000000f0c7348 */ /* 0x000fea0003c00000 */
[----:B------:R-:W-:Y:S02]  /*66a0*/  ELECT P6, UR62, PT ;  /* 0x00000000003e782f */ /* 0x000fe400038c0000 */
[----:B------:R-:W-:Y:S01]  /*66b0*/  MOV R14, UR62 ;  /* 0x0000003e000e7c02 */ /* 0x000fe20008000f00 */
[----:B------:R-:W-:Y:S10]  /*66c0*/  ENDCOLLECTIVE ;  /* 0x000000000000791b */ /* 0x000ff40003800000 */
.L_x_160:
[----:B------:R-:W-:Y:S05]  /*66d0*/  BSYNC B0 ;  /* 0x0000000000007941 */ /* 0x000fea0003800000 */
.L_x_159:
[----:B------:R-:W-:Y:S05]  /*66e0*/  BRA `(.L_x_161) ;  /* 0xfffffff800d07947 */ /* 0x000fea000383ffff */
.L_x_151:
[----:B0-----:R0:W1:Y:S02]  /*66f0*/  SYNCS.PHASECHK.TRANS64.TRYWAIT P0, [R7+URZ], R4 ;  /* 0x00000004070075a7 */ /* 0x001064000800017f */
[----:B-1----:R-:W-:Y:S05]  /*6700*/  @!P0 NANOSLEEP.SYNCS 0x989680 ;  /* 0x009896800000895d */ /* 0x002fea0003900000 */
[----:B------:R-:W1:Y:S02]  /*6710*/  @!P0 SYNCS.PHASECHK.TRANS64 P0, [R7+URZ], R4 ;  /* 0x00000004070085a7 */ /* 0x000e64000800007f */
[----:B-1----:R-:W-:Y:S05]  /*6720*/  @!P0 BRA `(.L_x_151) ;  /* 0xfffffffc00f08947 */ /* 0x002fea000383ffff */
[----:B------:R-:W-:Y:S05]  /*6730*/  BRA `(.L_x_162) ;  /* 0xfffffffc00107947 */ /* 0x000fea000383ffff */
.L_x_152:
[----:B0-----:R0:W1:Y:S02]  /*6740*/  SYNCS.PHASECHK.TRANS64.TRYWAIT P0, [R8+URZ], R5 ;  /* 0x00000005080075a7 */ /* 0x001064000800017f */
[----:B-1----:R-:W-:Y:S05]  /*6750*/  @!P0 NANOSLEEP.SYNCS 0x989680 ;  /* 0x009896800000895d */ /* 0x002fea0003900000 */
[----:B------:R-:W1:Y:S02]  /*6760*/  @!P0 SYNCS.PHASECHK.TRANS64 P0, [R8+URZ], R5 ;  /* 0x00000005080085a7 */ /* 0x000e64000800007f */
[----:B-1----:R-:W-:Y:S05]  /*6770*/  @!P0 BRA `(.L_x_152) ;  /* 0xfffffffc00f08947 */ /* 0x002fea000383ffff */
[----:B------:R-:W-:Y:S05]  /*6780*/  BRA `(.L_x_163) ;  /* 0xfffffffc00207947 */ /* 0x000fea000383ffff */
.L_x_153:
[----:B-1----:R1:W2:Y:S02]  /*6790*/  SYNCS.PHASECHK.TRANS64.TRYWAIT P0, [R11+URZ], R6 ;  /* 0x000000060b0075a7 */ /* 0x0022a4000800017f */
[----:B--2---:R-:W-:Y:S05]  /*67a0*/  @!P0 NANOSLEEP.SYNCS 0x989680 ;  /* 0x009896800000895d */ /* 0x004fea0003900000 */
[----:B------:R-:W2:Y:S02]  /*67b0*/  @!P0 SYNCS.PHASECHK.TRANS64 P0, [R11+URZ], R6 ;  /* 0x000000060b0085a7 */ /* 0x000ea4000800007f */
[----:B--2---:R-:W-:Y:S05]  /*67c0*/  @!P0 BRA `(.L_x_153) ;  /* 0xfffffffc00f08947 */ /* 0x004fea000383ffff */
[----:B------:R-:W-:Y:S05]  /*67d0*/  BRA `(.L_x_164) ;  /* 0xfffffffc00287947 */ /* 0x000fea000383ffff */
.L_x_165:
[----:B------:R-:W-:-:S00]  /*67e0*/  BRA `(.L_x_165) ;  /* 0xfffffffc00fc7947 */ /* 0x000fc0000383ffff */
[----:B------:R-:W-:-:S00]  /*67f0*/  NOP ;  /* 0x0000000000007918 */ /* 0x000fc00000000000 */
        /* <DEDUP_REMOVED lines=8> */
.L_x_166:


//--------------------- .nv.global.init           --------------------------
	.section	.nv.global.init,"aw",@progbits
.nv.global.init:
	.type		$str$22,@object
	.size		$str$22,($str$23 - $str$22)
$str$22:
        /*0000*/ 	.byte	0x6b, 0x5f, 0x74, 0x69, 0x6c, 0x65, 0x5f, 0x63, 0x6f, 0x75, 0x6e, 0x74, 0x20, 0x3e, 0x3d, 0x20
        /*0010*/ 	.byte	0x31, 0x00
	.type		$str$23,@object
	.size		$str$23,(__unnamed_1 - $str$23)
$str$23:
        /*0012*/ 	.byte	0x2f, 0x74, 0x6d, 0x70, 0x2f, 0x63, 0x75, 0x74, 0x6c, 0x61, 0x73, 0x73, 0x5f, 0x73, 0x77, 0x65
        /*0022*/ 	.byte	0x65, 0x70, 0x5f, 0x73, 0x72, 0x63, 0x2f, 0x69, 0x6e, 0x63, 0x6c, 0x75, 0x64, 0x65, 0x2f, 0x63
        /*0032*/ 	.byte	0x75, 0x74, 0x6c, 0x61, 0x73, 0x73, 0x2f, 0x67, 0x65, 0x6d, 0x6d, 0x2f, 0x63, 0x6f, 0x6c, 0x6c
        /*0042*/ 	.byte	0x65, 0x63, 0x74, 0x69, 0x76, 0x65, 0x2f, 0x73, 0x6d, 0x39, 0x30, 0x5f, 0x6d, 0x6d, 0x61, 0x5f
        /*0052*/ 	.byte	0x74, 0x6d, 0x61, 0x5f, 0x67, 0x6d, 0x6d, 0x61, 0x5f, 0x73, 0x73, 0x5f, 0x77, 0x61, 0x72, 0x70
        /*0062*/ 	.byte	0x73, 0x70, 0x65, 0x63, 0x69, 0x61, 0x6c, 0x69, 0x7a, 0x65, 0x64, 0x2e, 0x68, 0x70, 0x70, 0x00
	.type		__unnamed_1,@object
	.size		__unnamed_1,(.L_0 - __unnamed_1)
__unnamed_1:
        /*0072*/ 	.byte	0x76, 0x6f, 0x69, 0x64, 0x20, 0x63, 0x75, 0x74, 0x6c, 0x61, 0x73, 0x73, 0x3a, 0x3a, 0x67, 0x65
        /* <DEDUP_REMOVED lines=172> */
        /*0b42*/ 	.byte	0x5d, 0x00
.L_0:


//--------------------- .nv.shared._ZN7cutlass13device_kernelINS_4gemm6kernel13GemmUniversalIN4cute5tupleIJiiiiEEENS1_10collective13CollectiveMmaINS1_34MainloopSm90TmaGmmaWarpSpecializedILi4ENS5_IJNS4_1CILi1EEESB_SB_EEENS1_35KernelTmaWarpSpecializedCooperativeEEENS5_IJNSA_ILi128EEENSA_ILi96EEENSA_ILi256EEEEEEaNS5_IJlSB_lEEEaSJ_NS4_8TiledMMAINS4_8MMA_AtomIJNS4_4SM904GMMA26MMA_64x96x32_S32S8S8_SS_TNEEEENS4_6LayoutINS5_IJNSA_ILi2EEESB_SB_EEENS5_IJSB_NSA_ILi0EEEST_EEEEENS5_IJNS4_10UnderscoreESW_SW_EEEEENS4_13SM90_TMA_LOADENS4_14ComposedLayoutINS4_7SwizzleILi3ELi4ELi3EEENS4_18smem_ptr_flag_bitsILi8EEENSQ_INS5_IJNSA_ILi8EEESF_EEENS5_IJSF_SB_EEEEEEEvNS4_8identityESZ_S19_vS1A_EENS_8epilogue10collective6detail29Sm90TmaWarpSpecializedAdapterINS1D_15DefaultEpilogueIaSJ_SJ_NS1C_6thread17LinearCombinationIaLi1EiiLNS1H_9ScaleType4KindE0ELNS_15FloatRoundStyleE2EaEENS1_15EpilogueDefaultEEEEEvvEEEEvNT_6ParamsE --------------------------
	.section	.nv.shared._ZN7cutlass13device_kernelINS_4gemm6kernel13GemmUniversalIN4cute5tupleIJiiiiEEENS1_10collective13CollectiveMmaINS1_34MainloopSm90TmaGmmaWarpSpecializedILi4ENS5_IJNS4_1CILi1EEESB_SB_EEENS1_35KernelTmaWarpSpecializedCooperativeEEENS5_IJNSA_ILi128EEENSA_ILi96EEENSA_ILi256EEEEEEaNS5_IJlSB_lEEEaSJ_NS4_8TiledMMAINS4_8MMA_AtomIJNS4_4SM904GMMA26MMA_64x96x32_S32S8S8_SS_TNEEEENS4_6LayoutINS5_IJNSA_ILi2EEESB_SB_EEENS5_IJSB_NSA_ILi0EEEST_EEEEENS5_IJNS4_10UnderscoreESW_SW_EEEEENS4_13SM90_TMA_LOADENS4_14ComposedLayoutINS4_7SwizzleILi3ELi4ELi3EEENS4_18smem_ptr_flag_bitsILi8EEENSQ_INS5_IJNSA_ILi8EEESF_EEENS5_IJSF_SB_EEEEEEEvNS4_8identityESZ_S19_vS1A_EENS_8epilogue10collective6detail29Sm90TmaWarpSpecializedAdapterINS1D_15DefaultEpilogueIaSJ_SJ_NS1C_6thread17LinearCombinationIaLi1EiiLNS1H_9ScaleType4KindE0ELNS_15FloatRoundStyleE2EaEENS1_15EpilogueDefaultEEEEEvvEEEEvNT_6ParamsE,"aw",@nobits
	.sectionflags	@""
	.align	16
	.zero		1024


//--------------------- .nv.shared.reserved.0     --------------------------
	.section	.nv.shared.reserved.0,"aw",@nobits
	.weak		__nv_reservedSMEM_offset_0_alias
	.size		__nv_reservedSMEM_offset_0_alias, 0, 0
	.other		__nv_reservedSMEM_offset_0_alias,@"STO_CUDA_RESERVED_SHARED STV_DEFAULT"
__nv_reservedSMEM_offset_0_alias:
	.zero		0


//--------------------- .nv.global                --------------------------
	.section	.nv.global,"aw",@nobits
.nv.global:
	.type		_ZN39_INTERNAL_e8514ff1_4_k_cu_21b4c890_44304cute1_E,@object
	.size		_ZN39_INTERNAL_e8514ff1_4_k_cu_21b4c890_44304cute1_E,(_ZN39_INTERNAL_e8514ff1_4_k_cu_21b4c890_44304cuda3std3__45__cpo6cbeginE - _ZN39_INTERNAL_e8514ff1_4_k_cu_21b4c890_44304cute1_E)
_ZN39_INTERNAL_e8514ff1_4_k_cu_21b4c890_44304cute1_E:
	.zero		1
	.type		_ZN39_INTERNAL_e8514ff1_4_k_cu_21b4c890_44304cuda3std3__45__cpo6cbeginE,@object
	.size		_ZN39_INTERNAL_e8514ff1_4_k_cu_21b4c890_44304cuda3std3__45__cpo6cbeginE,(_ZN39_INTERNAL_e8514ff1_4_k_cu_21b4c890_44304cuda3std3__48in_placeE - _ZN39_INTERNAL_e8514ff1_4_k_cu_21b4c890_44304cuda3std3__45__cpo6cbeginE)
_ZN39_INTERNAL_e8514ff1_4_k_cu_21b4c890_44304cuda3std3__45__cpo6cbeginE:
	.zero		1
	.type		_ZN39_INTERNAL_e8514ff1_4_k_cu_21b4c890_44304cuda3std3__48in_placeE,@object
	.size		_ZN39_INTERNAL_e8514ff1_4_k_cu_21b4c890_44304cuda3std3__48in_placeE,(_ZN39_INTERNAL_e8514ff1_4_k_cu_21b4c890_44304cuda3std6ranges3__45__cpo9iter_moveE - _ZN39_INTERNAL_e8514ff1_4_k_cu_21b4c890_44304cuda3std3__48in_placeE)
_ZN39_INTERNAL_e8514ff1_4_k_cu_21b4c890_44304cuda3std3__48in_placeE:
	.zero		1
	.type		_ZN39_INTERNAL_e8514ff1_4_k_cu_21b4c890_44304cuda3std6ranges3__45__cpo9iter_moveE,@object
	.size		_ZN39_INTERNAL_e8514ff1_4_k_cu_21b4c890_44304cuda3std6ranges3__45__cpo9iter_moveE,(_ZN39_INTERNAL_e8514ff1_4_k_cu_21b4c890_44304cuda3std3__45__cpo5beginE - _ZN39_INTERNAL_e8514ff1_4_k_cu_21b4c890_44304cuda3std6ranges3__45__cpo9iter_moveE)
_ZN39_INTERNAL_e8514ff1_4_k_cu_21b4c890_44304cuda3std6ranges3__45__cpo9iter_moveE:
	.zero		1
	.type		_ZN39_INTERNAL_e8514ff1_4_k_cu_21b4c890_44304cuda3std3__45__cpo5beginE,@object
	.size		_ZN39_INTERNAL_e8514ff1_4_k_cu_21b4c890_44304cuda3std3__45__cpo5beginE,(_ZN39_INTERNAL_e8514ff1_4_k_cu_21b4c890_44304cuda3std3__441_GLOBAL__N__e8514ff1_4_k_cu_21b4c890_44306ignoreE - _ZN39_INTERNAL_e8514ff1_4_k_cu_21b4c890_44304cuda3std3__45__cpo5beginE)
_ZN39_INTERNAL_e8514ff1_4_k_cu_21b4c890_44304cuda3std3__45__cpo5beginE:
	.zero		1
	.type		_ZN39_INTERNAL_e8514ff1_4_k_cu_21b4c890_44304cuda3std3__441_GLOBAL__N__e8514ff1_4_k_cu_21b4c890_44306ignoreE,@object
	.size		_ZN39_INTERNAL_e8514ff1_4_k_cu_21b4c890_44304cuda3std3__441_GLOBAL__N__e8514ff1_4_k_cu_21b4c890_44306ignoreE,(_ZN39_INTERNAL_e8514ff1_4_k_cu_21b4c890_44304cute7productE - _ZN39_INTERNAL_e8514ff1_4_k_cu_21b4c890_44304cuda3std3__441_GLOBAL__N__e8514ff1_4_k_cu_21b4c890_44306ignoreE)
_ZN39_INTERNAL_e8514ff1_4_k_cu_21b4c890_44304cuda3std3__441_GLOBAL__N__e8514ff1_4_k_cu_21b4c890_44306ignoreE:
	.zero		1
	.type		_ZN39_INTERNAL_e8514ff1_4_k_cu_21b4c890_44304cute7productE,@object
	.size		_ZN39_INTERNAL_e8514ff1_4_k_cu_21b4c890_44304cute7productE,(_ZN39_INTERNAL_e8514ff1_4_k_cu_21b4c890_44304cuda3std3__45__cpo3endE - _ZN39_INTERNAL_e8514ff1_4_k_cu_21b4c890_44304cute7productE)
_ZN39_INTERNAL_e8514ff1_4_k_cu_21b4c890_44304cute7productE:
	.zero		1
	.type		_ZN39_INTERNAL_e8514ff1_4_k_cu_21b4c890_44304cuda3std3__45__cpo3endE,@object
	.size		_ZN39_INTERNAL_e8514ff1_4_k_cu_21b4c890_44304cuda3std3__45__cpo3endE,(_ZN39_INTERNAL_e8514ff1_4_k_cu_21b4c890_44304cuda3std3__419piecewise_constructE - _ZN39_INTERNAL_e8514ff1_4_k_cu_21b4c890_44304cuda3std3__45__cpo3endE)
_ZN39_INTERNAL_e8514ff1_4_k_cu_21b4c890_44304cuda3std3__45__cpo3endE:
	.zero		1
	.type		_ZN39_INTERNAL_e8514ff1_4_k_cu_21b4c890_44304cuda3std3__419piecewise_constructE,@object
	.size		_ZN39_INTERNAL_e8514ff1_4_k_cu_21b4c890_44304cuda3std3__419piecewise_constructE,(_ZN39_INTERNAL_e8514ff1_4_k_cu_21b4c890_44304cuda3std3__45__cpo4cendE - _ZN39_INTERNAL_e8514ff1_4_k_cu_21b4c890_44304cuda3std3__419piecewise_constructE)
_ZN39_INTERNAL_e8514ff1_4_k_cu_21b4c890_44304cuda3std3__419piecewise_constructE:
	.zero		1
	.type		_ZN39_INTERNAL_e8514ff1_4_k_cu_21b4c890_44304cuda3std3__45__cpo4cendE,@object
	.size		_ZN39_INTERNAL_e8514ff1_4_k_cu_21b4c890_44304cuda3std3__45__cpo4cendE,(_ZN39_INTERNAL_e8514ff1_4_k_cu_21b4c890_44304cuda3std6ranges3__45__cpo4swapE - _ZN39_INTERNAL_e8514ff1_4_k_cu_21b4c890_44304cuda3std3__45__cpo4cendE)
_ZN39_INTERNAL_e8514ff1_4_k_cu_21b4c890_44304cuda3std3__45__cpo4cendE:
	.zero		1
	.type		_ZN39_INTERNAL_e8514ff1_4_k_cu_21b4c890_44304cuda3std6ranges3__45__cpo4swapE,@object
	.size		_ZN39_INTERNAL_e8514ff1_4_k_cu_21b4c890_44304cuda3std6ranges3__45__cpo4swapE,(.L_8 - _ZN39_INTERNAL_e8514ff1_4_k_cu_21b4c890_44304cuda3std6ranges3__45__cpo4swapE)
_ZN39_INTERNAL_e8514ff1_4_k_cu_21b4c890_44304cuda3std6ranges3__45__cpo4swapE:
	.zero		1
.L_8:


//--------------------- .nv.constant0._ZN7cutlass13device_kernelINS_4gemm6kernel13GemmUniversalIN4cute5tupleIJiiiiEEENS1_10collective13CollectiveMmaINS1_34MainloopSm90TmaGmmaWarpSpecializedILi4ENS5_IJNS4_1CILi1EEESB_SB_EEENS1_35KernelTmaWarpSpecializedCooperativeEEENS5_IJNSA_ILi128EEENSA_ILi96EEENSA_ILi256EEEEEEaNS5_IJlSB_lEEEaSJ_NS4_8TiledMMAINS4_8MMA_AtomIJNS4_4SM904GMMA26MMA_64x96x32_S32S8S8_SS_TNEEEENS4_6LayoutINS5_IJNSA_ILi2EEESB_SB_EEENS5_IJSB_NSA_ILi0EEEST_EEEEENS5_IJNS4_10UnderscoreESW_SW_EEEEENS4_13SM90_TMA_LOADENS4_14ComposedLayoutINS4_7SwizzleILi3ELi4ELi3EEENS4_18smem_ptr_flag_bitsILi8EEENSQ_INS5_IJNSA_ILi8EEESF_EEENS5_IJSF_SB_EEEEEEEvNS4_8identityESZ_S19_vS1A_EENS_8epilogue10collective6detail29Sm90TmaWarpSpecializedAdapterINS1D_15DefaultEpilogueIaSJ_SJ_NS1C_6thread17LinearCombinationIaLi1EiiLNS1H_9ScaleType4KindE0ELNS_15FloatRoundStyleE2EaEENS1_15EpilogueDefaultEEEEEvvEEEEvNT_6ParamsE --------------------------
	.section	.nv.constant0._ZN7cutlass13device_kernelINS_4gemm6kernel13GemmUniversalIN4cute5tupleIJiiiiEEENS1_10collective13CollectiveMmaINS1_34MainloopSm90TmaGmmaWarpSpecializedILi4ENS5_IJNS4_1CILi1EEESB_SB_EEENS1_35KernelTmaWarpSpecializedCooperativeEEENS5_IJNSA_ILi128EEENSA_ILi96EEENSA_ILi256EEEEEEaNS5_IJlSB_lEEEaSJ_NS4_8TiledMMAINS4_8MMA_AtomIJNS4_4SM904GMMA26MMA_64x96x32_S32S8S8_SS_TNEEEENS4_6LayoutINS5_IJNSA_ILi2EEESB_SB_EEENS5_IJSB_NSA_ILi0EEEST_EEEEENS5_IJNS4_10UnderscoreESW_SW_EEEEENS4_13SM90_TMA_LOADENS4_14ComposedLayoutINS4_7SwizzleILi3ELi4ELi3EEENS4_18smem_ptr_flag_bitsILi8EEENSQ_INS5_IJNSA_ILi8EEESF_EEENS5_IJSF_SB_EEEEEEEvNS4_8identityESZ_S19_vS1A_EENS_8epilogue10collective6detail29Sm90TmaWarpSpecializedAdapterINS1D_15DefaultEpilogueIaSJ_SJ_NS1C_6thread17LinearCombinationIaLi1EiiLNS1H_9ScaleType4KindE0ELNS_15FloatRoundStyleE2EaEENS1_15EpilogueDefaultEEEEEvvEEEEvNT_6ParamsE,"a",@progbits
	.sectionflags	@""
	.align	4
.nv.constant0._ZN7cutlass13device_kernelINS_4gemm6kernel13GemmUniversalIN4cute5tupleIJiiiiEEENS1_10collective13CollectiveMmaINS1_34MainloopSm90TmaGmmaWarpSpecializedILi4ENS5_IJNS4_1CILi1EEESB_SB_EEENS1_35KernelTmaWarpSpecializedCooperativeEEENS5_IJNSA_ILi128EEENSA_ILi96EEENSA_ILi256EEEEEEaNS5_IJlSB_lEEEaSJ_NS4_8TiledMMAINS4_8MMA_AtomIJNS4_4SM904GMMA26MMA_64x96x32_S32S8S8_SS_TNEEEENS4_6LayoutINS5_IJNSA_ILi2EEESB_SB_EEENS5_IJSB_NSA_ILi0EEEST_EEEEENS5_IJNS4_10UnderscoreESW_SW_EEEEENS4_13SM90_TMA_LOADENS4_14ComposedLayoutINS4_7SwizzleILi3ELi4ELi3EEENS4_18smem_ptr_flag_bitsILi8EEENSQ_INS5_IJNSA_ILi8EEESF_EEENS5_IJSF_SB_EEEEEEEvNS4_8identityESZ_S19_vS1A_EENS_8epilogue10collective6detail29Sm90TmaWarpSpecializedAdapterINS1D_15DefaultEpilogueIaSJ_SJ_NS1C_6thread17LinearCombinationIaLi1EiiLNS1H_9ScaleType4KindE0ELNS_15FloatRoundStyleE2EaEENS1_15EpilogueDefaultEEEEEvvEEEEvNT_6ParamsE:
	.zero		1664


//--------------------- SYMBOLS --------------------------

	.type		.nv.reservedSmem.offset0,@object
	.size		.nv.reservedSmem.offset0,0x4
	.type		__assertfail,@function
